//
// Generated by NVIDIA NVVM Compiler
//
// Compiler Build ID: CL-36424714
// Cuda compilation tools, release 13.0, V13.0.88
// Based on NVVM 20.0.0
//

.version 9.0
.target sm_100
.address_size 64

	// .globl	_Z17cudaConvolution2DPfS_S_iiiiiiiii

.visible .entry _Z17cudaConvolution2DPfS_S_iiiiiiiii(
	.param .u64 .ptr .align 1 _Z17cudaConvolution2DPfS_S_iiiiiiiii_param_0,
	.param .u64 .ptr .align 1 _Z17cudaConvolution2DPfS_S_iiiiiiiii_param_1,
	.param .u64 .ptr .align 1 _Z17cudaConvolution2DPfS_S_iiiiiiiii_param_2,
	.param .u32 _Z17cudaConvolution2DPfS_S_iiiiiiiii_param_3,
	.param .u32 _Z17cudaConvolution2DPfS_S_iiiiiiiii_param_4,
	.param .u32 _Z17cudaConvolution2DPfS_S_iiiiiiiii_param_5,
	.param .u32 _Z17cudaConvolution2DPfS_S_iiiiiiiii_param_6,
	.param .u32 _Z17cudaConvolution2DPfS_S_iiiiiiiii_param_7,
	.param .u32 _Z17cudaConvolution2DPfS_S_iiiiiiiii_param_8,
	.param .u32 _Z17cudaConvolution2DPfS_S_iiiiiiiii_param_9,
	.param .u32 _Z17cudaConvolution2DPfS_S_iiiiiiiii_param_10,
	.param .u32 _Z17cudaConvolution2DPfS_S_iiiiiiiii_param_11
)
{
	.reg .pred 	%p<65>;
	.reg .b32 	%r<214>;
	.reg .b32 	%f<96>;
	.reg .b64 	%rd<60>;

	ld.param.u64 	%rd9, [_Z17cudaConvolution2DPfS_S_iiiiiiiii_param_0];
	ld.param.u64 	%rd10, [_Z17cudaConvolution2DPfS_S_iiiiiiiii_param_1];
	ld.param.u64 	%rd11, [_Z17cudaConvolution2DPfS_S_iiiiiiiii_param_2];
	ld.param.u32 	%r57, [_Z17cudaConvolution2DPfS_S_iiiiiiiii_param_3];
	ld.param.u32 	%r52, [_Z17cudaConvolution2DPfS_S_iiiiiiiii_param_4];
	ld.param.u32 	%r53, [_Z17cudaConvolution2DPfS_S_iiiiiiiii_param_5];
	ld.param.u32 	%r54, [_Z17cudaConvolution2DPfS_S_iiiiiiiii_param_7];
	ld.param.u32 	%r55, [_Z17cudaConvolution2DPfS_S_iiiiiiiii_param_8];
	ld.param.u32 	%r58, [_Z17cudaConvolution2DPfS_S_iiiiiiiii_param_9];
	ld.param.u32 	%r59, [_Z17cudaConvolution2DPfS_S_iiiiiiiii_param_10];
	cvta.to.global.u64 	%rd1, %rd10;
	cvta.to.global.u64 	%rd2, %rd9;
	cvta.to.global.u64 	%rd3, %rd11;
	mov.u32 	%r60, %ctaid.x;
	mov.u32 	%r61, %ntid.x;
	mov.u32 	%r62, %tid.x;
	mad.lo.s32 	%r63, %r60, %r61, %r62;
	mul.lo.s32 	%r64, %r58, %r57;
	mul.lo.s32 	%r65, %r64, %r59;
	div.s32 	%r66, %r65, %r61;
	max.s32 	%r67, %r66, 1;
	sub.s32 	%r68, %r52, %r54;
	add.s32 	%r1, %r68, 1;
	sub.s32 	%r69, %r53, %r55;
	add.s32 	%r2, %r69, 1;
	mul.lo.s32 	%r208, %r67, %r63;
	add.s32 	%r4, %r208, %r67;
	mad.lo.s32 	%r70, %r68, %r69, %r68;
	add.s32 	%r5, %r70, %r2;
	setp.lt.s32 	%p1, %r54, 1;
	@%p1 bra 	$L__BB0_51;
	setp.lt.s32 	%p6, %r55, 1;
	@%p6 bra 	$L__BB0_46;
	and.b32  	%r6, %r55, 7;
	and.b32  	%r7, %r55, 3;
	and.b32  	%r8, %r55, 2147483640;
	and.b32  	%r9, %r55, 1;
$L__BB0_3:
	ld.param.u32 	%r199, [_Z17cudaConvolution2DPfS_S_iiiiiiiii_param_11];
	div.s32 	%r11, %r208, %r5;
	mul.lo.s32 	%r170, %r11, %r5;
	sub.s32 	%r171, %r208, %r170;
	div.s32 	%r12, %r171, %r2;
	mul.lo.s32 	%r172, %r12, %r2;
	sub.s32 	%r13, %r171, %r172;
	mul.lo.s32 	%r14, %r12, %r199;
	mul.lo.s32 	%r15, %r13, %r199;
	mul.lo.s32 	%r16, %r11, %r52;
	mov.b32 	%r201, 0;
	mov.f32 	%f75, 0f00000000;
$L__BB0_4:
	setp.lt.u32 	%p11, %r55, 8;
	add.s32 	%r18, %r201, %r14;
	add.s32 	%r174, %r18, %r16;
	mul.lo.s32 	%r19, %r174, %r53;
	mul.lo.s32 	%r20, %r201, %r55;
	mov.b32 	%r204, 0;
	@%p11 bra 	$L__BB0_23;
	mov.b32 	%r202, 0;
	cvt.u64.u32 	%rd35, %r20;
$L__BB0_6:
	.pragma "nounroll";
	setp.ge.s32 	%p12, %r18, %r52;
	add.s32 	%r22, %r202, %r15;
	setp.ge.s32 	%p13, %r22, %r53;
	add.s32 	%r176, %r22, %r19;
	mul.wide.s32 	%rd32, %r176, 4;
	add.s64 	%rd4, %rd2, %rd32;
	or.pred  	%p14, %p12, %p13;
	@%p14 bra 	$L__BB0_8;
	add.s32 	%r177, %r202, %r20;
	ld.global.f32 	%f41, [%rd4];
	mul.wide.u32 	%rd33, %r177, 4;
	add.s64 	%rd34, %rd1, %rd33;
	ld.global.f32 	%f42, [%rd34];
	fma.rn.f32 	%f75, %f41, %f42, %f75;
$L__BB0_8:
	add.s32 	%r178, %r22, 1;
	setp.ge.s32 	%p16, %r178, %r53;
	cvt.u64.u32 	%rd36, %r202;
	add.s64 	%rd37, %rd36, %rd35;
	shl.b64 	%rd38, %rd37, 2;
	add.s64 	%rd5, %rd1, %rd38;
	or.pred  	%p17, %p12, %p16;
	@%p17 bra 	$L__BB0_10;
	ld.global.f32 	%f43, [%rd4+4];
	ld.global.f32 	%f44, [%rd5+4];
	fma.rn.f32 	%f75, %f43, %f44, %f75;
$L__BB0_10:
	add.s32 	%r179, %r22, 2;
	setp.ge.s32 	%p19, %r179, %r53;
	or.pred  	%p20, %p12, %p19;
	@%p20 bra 	$L__BB0_12;
	ld.global.f32 	%f45, [%rd4+8];
	ld.global.f32 	%f46, [%rd5+8];
	fma.rn.f32 	%f75, %f45, %f46, %f75;
$L__BB0_12:
	add.s32 	%r180, %r22, 3;
	setp.ge.s32 	%p22, %r180, %r53;
	or.pred  	%p23, %p12, %p22;
	@%p23 bra 	$L__BB0_14;
	ld.global.f32 	%f47, [%rd4+12];
	ld.global.f32 	%f48, [%rd5+12];
	fma.rn.f32 	%f75, %f47, %f48, %f75;
$L__BB0_14:
	add.s32 	%r181, %r22, 4;
	setp.ge.s32 	%p25, %r181, %r53;
	or.pred  	%p26, %p12, %p25;
	@%p26 bra 	$L__BB0_16;
	ld.global.f32 	%f49, [%rd4+16];
	ld.global.f32 	%f50, [%rd5+16];
	fma.rn.f32 	%f75, %f49, %f50, %f75;
$L__BB0_16:
	add.s32 	%r182, %r22, 5;
	setp.ge.s32 	%p28, %r182, %r53;
	or.pred  	%p29, %p12, %p28;
	@%p29 bra 	$L__BB0_18;
	ld.global.f32 	%f51, [%rd4+20];
	ld.global.f32 	%f52, [%rd5+20];
	fma.rn.f32 	%f75, %f51, %f52, %f75;
$L__BB0_18:
	add.s32 	%r183, %r22, 6;
	setp.ge.s32 	%p31, %r183, %r53;
	or.pred  	%p32, %p12, %p31;
	@%p32 bra 	$L__BB0_20;
	ld.global.f32 	%f53, [%rd4+24];
	ld.global.f32 	%f54, [%rd5+24];
	fma.rn.f32 	%f75, %f53, %f54, %f75;
$L__BB0_20:
	add.s32 	%r184, %r22, 7;
	setp.ge.s32 	%p34, %r184, %r53;
	or.pred  	%p35, %p12, %p34;
	@%p35 bra 	$L__BB0_22;
	ld.global.f32 	%f55, [%rd4+28];
	ld.global.f32 	%f56, [%rd5+28];
	fma.rn.f32 	%f75, %f55, %f56, %f75;
$L__BB0_22:
	add.s32 	%r202, %r202, 8;
	setp.ne.s32 	%p36, %r202, %r8;
	mov.u32 	%r204, %r8;
	@%p36 bra 	$L__BB0_6;
$L__BB0_23:
	setp.eq.s32 	%p37, %r6, 0;
	@%p37 bra 	$L__BB0_44;
	add.s32 	%r185, %r6, -1;
	setp.lt.u32 	%p38, %r185, 3;
	@%p38 bra 	$L__BB0_34;
	setp.ge.s32 	%p39, %r18, %r52;
	add.s32 	%r25, %r204, %r15;
	setp.ge.s32 	%p40, %r25, %r53;
	add.s32 	%r187, %r25, %r19;
	mul.wide.s32 	%rd39, %r187, 4;
	add.s64 	%rd6, %rd2, %rd39;
	or.pred  	%p41, %p39, %p40;
	@%p41 bra 	$L__BB0_27;
	add.s32 	%r188, %r204, %r20;
	ld.global.f32 	%f58, [%rd6];
	mul.wide.u32 	%rd40, %r188, 4;
	add.s64 	%rd41, %rd1, %rd40;
	ld.global.f32 	%f59, [%rd41];
	fma.rn.f32 	%f75, %f58, %f59, %f75;
$L__BB0_27:
	add.s32 	%r189, %r25, 1;
	setp.ge.s32 	%p43, %r189, %r53;
	cvt.u64.u32 	%rd42, %r20;
	cvt.u64.u32 	%rd43, %r204;
	add.s64 	%rd44, %rd43, %rd42;
	shl.b64 	%rd45, %rd44, 2;
	add.s64 	%rd7, %rd1, %rd45;
	or.pred  	%p44, %p39, %p43;
	@%p44 bra 	$L__BB0_29;
	ld.global.f32 	%f60, [%rd6+4];
	ld.global.f32 	%f61, [%rd7+4];
	fma.rn.f32 	%f75, %f60, %f61, %f75;
$L__BB0_29:
	add.s32 	%r190, %r25, 2;
	setp.ge.s32 	%p46, %r190, %r53;
	or.pred  	%p47, %p39, %p46;
	@%p47 bra 	$L__BB0_31;
	ld.global.f32 	%f62, [%rd6+8];
	ld.global.f32 	%f63, [%rd7+8];
	fma.rn.f32 	%f75, %f62, %f63, %f75;
$L__BB0_31:
	add.s32 	%r191, %r25, 3;
	setp.ge.s32 	%p49, %r191, %r53;
	or.pred  	%p50, %p39, %p49;
	@%p50 bra 	$L__BB0_33;
	ld.global.f32 	%f64, [%rd6+12];
	ld.global.f32 	%f65, [%rd7+12];
	fma.rn.f32 	%f75, %f64, %f65, %f75;
$L__BB0_33:
	add.s32 	%r204, %r204, 4;
$L__BB0_34:
	setp.eq.s32 	%p51, %r7, 0;
	@%p51 bra 	$L__BB0_44;
	setp.eq.s32 	%p52, %r7, 1;
	@%p52 bra 	$L__BB0_41;
	setp.ge.s32 	%p53, %r18, %r52;
	add.s32 	%r28, %r204, %r15;
	setp.ge.s32 	%p54, %r28, %r53;
	add.s32 	%r192, %r28, %r19;
	mul.wide.s32 	%rd46, %r192, 4;
	add.s64 	%rd8, %rd2, %rd46;
	or.pred  	%p55, %p53, %p54;
	@%p55 bra 	$L__BB0_38;
	add.s32 	%r193, %r204, %r20;
	ld.global.f32 	%f67, [%rd8];
	mul.wide.u32 	%rd47, %r193, 4;
	add.s64 	%rd48, %rd1, %rd47;
	ld.global.f32 	%f68, [%rd48];
	fma.rn.f32 	%f75, %f67, %f68, %f75;
$L__BB0_38:
	add.s32 	%r194, %r28, 1;
	setp.ge.s32 	%p57, %r194, %r53;
	or.pred  	%p58, %p53, %p57;
	@%p58 bra 	$L__BB0_40;
	ld.global.f32 	%f69, [%rd8+4];
	cvt.u64.u32 	%rd49, %r20;
	cvt.u64.u32 	%rd50, %r204;
	add.s64 	%rd51, %rd50, %rd49;
	shl.b64 	%rd52, %rd51, 2;
	add.s64 	%rd53, %rd1, %rd52;
	ld.global.f32 	%f70, [%rd53+4];
	fma.rn.f32 	%f75, %f69, %f70, %f75;
$L__BB0_40:
	add.s32 	%r204, %r204, 2;
$L__BB0_41:
	setp.eq.s32 	%p59, %r9, 0;
	@%p59 bra 	$L__BB0_44;
	setp.ge.s32 	%p60, %r18, %r52;
	add.s32 	%r31, %r204, %r15;
	setp.ge.s32 	%p61, %r31, %r53;
	or.pred  	%p62, %p60, %p61;
	@%p62 bra 	$L__BB0_44;
	add.s32 	%r195, %r31, %r19;
	add.s32 	%r196, %r204, %r20;
	mul.wide.s32 	%rd54, %r195, 4;
	add.s64 	%rd55, %rd2, %rd54;
	ld.global.f32 	%f71, [%rd55];
	mul.wide.u32 	%rd56, %r196, 4;
	add.s64 	%rd57, %rd1, %rd56;
	ld.global.f32 	%f72, [%rd57];
	fma.rn.f32 	%f75, %f71, %f72, %f75;
$L__BB0_44:
	add.s32 	%r201, %r201, 1;
	setp.ne.s32 	%p63, %r201, %r54;
	@%p63 bra 	$L__BB0_4;
	mad.lo.s32 	%r197, %r11, %r1, %r12;
	mad.lo.s32 	%r198, %r197, %r2, %r13;
	mul.wide.s32 	%rd58, %r198, 4;
	add.s64 	%rd59, %rd3, %rd58;
	st.global.f32 	[%rd59], %f75;
	add.s32 	%r33, %r208, 1;
	setp.lt.s32 	%p64, %r208, %r4;
	mov.u32 	%r208, %r33;
	@%p64 bra 	$L__BB0_3;
	bra.uni 	$L__BB0_56;
$L__BB0_46:
	max.s32 	%r34, %r4, %r208;
	sub.s32 	%r120, %r34, %r208;
	add.s32 	%r121, %r120, 1;
	and.b32  	%r35, %r121, 3;
	setp.eq.s32 	%p7, %r35, 0;
	@%p7 bra 	$L__BB0_49;
	mov.b32 	%r207, 0;
$L__BB0_48:
	.pragma "nounroll";
	div.s32 	%r123, %r208, %r5;
	mul.lo.s32 	%r124, %r123, %r5;
	sub.s32 	%r125, %r208, %r124;
	div.s32 	%r126, %r125, %r2;
	mul.lo.s32 	%r127, %r126, %r2;
	sub.s32 	%r128, %r125, %r127;
	mad.lo.s32 	%r129, %r123, %r1, %r126;
	mad.lo.s32 	%r130, %r129, %r2, %r128;
	mul.wide.s32 	%rd22, %r130, 4;
	add.s64 	%rd23, %rd3, %rd22;
	mov.b32 	%r131, 0;
	st.global.u32 	[%rd23], %r131;
	add.s32 	%r208, %r208, 1;
	add.s32 	%r207, %r207, 1;
	setp.ne.s32 	%p8, %r207, %r35;
	@%p8 bra 	$L__BB0_48;
$L__BB0_49:
	setp.lt.u32 	%p9, %r120, 3;
	@%p9 bra 	$L__BB0_56;
$L__BB0_50:
	div.s32 	%r133, %r208, %r5;
	mul.lo.s32 	%r134, %r133, %r5;
	sub.s32 	%r135, %r208, %r134;
	div.s32 	%r136, %r135, %r2;
	mul.lo.s32 	%r137, %r136, %r2;
	sub.s32 	%r138, %r135, %r137;
	mad.lo.s32 	%r139, %r133, %r1, %r136;
	mad.lo.s32 	%r140, %r139, %r2, %r138;
	mul.wide.s32 	%rd24, %r140, 4;
	add.s64 	%rd25, %rd3, %rd24;
	mov.b32 	%r141, 0;
	st.global.u32 	[%rd25], %r141;
	add.s32 	%r142, %r208, 1;
	div.s32 	%r143, %r142, %r5;
	mul.lo.s32 	%r144, %r143, %r5;
	sub.s32 	%r145, %r142, %r144;
	div.s32 	%r146, %r145, %r2;
	mul.lo.s32 	%r147, %r146, %r2;
	sub.s32 	%r148, %r145, %r147;
	mad.lo.s32 	%r149, %r143, %r1, %r146;
	mad.lo.s32 	%r150, %r149, %r2, %r148;
	mul.wide.s32 	%rd26, %r150, 4;
	add.s64 	%rd27, %rd3, %rd26;
	st.global.u32 	[%rd27], %r141;
	add.s32 	%r151, %r208, 2;
	div.s32 	%r152, %r151, %r5;
	mul.lo.s32 	%r153, %r152, %r5;
	sub.s32 	%r154, %r151, %r153;
	div.s32 	%r155, %r154, %r2;
	mul.lo.s32 	%r156, %r155, %r2;
	sub.s32 	%r157, %r154, %r156;
	mad.lo.s32 	%r158, %r152, %r1, %r155;
	mad.lo.s32 	%r159, %r158, %r2, %r157;
	mul.wide.s32 	%rd28, %r159, 4;
	add.s64 	%rd29, %rd3, %rd28;
	st.global.u32 	[%rd29], %r141;
	add.s32 	%r160, %r208, 3;
	div.s32 	%r161, %r160, %r5;
	mul.lo.s32 	%r162, %r161, %r5;
	sub.s32 	%r163, %r160, %r162;
	div.s32 	%r164, %r163, %r2;
	mul.lo.s32 	%r165, %r164, %r2;
	sub.s32 	%r166, %r163, %r165;
	mad.lo.s32 	%r167, %r161, %r1, %r164;
	mad.lo.s32 	%r168, %r167, %r2, %r166;
	mul.wide.s32 	%rd30, %r168, 4;
	add.s64 	%rd31, %rd3, %rd30;
	st.global.u32 	[%rd31], %r141;
	add.s32 	%r208, %r208, 4;
	setp.lt.s32 	%p10, %r160, %r4;
	@%p10 bra 	$L__BB0_50;
	bra.uni 	$L__BB0_56;
$L__BB0_51:
	max.s32 	%r43, %r4, %r208;
	sub.s32 	%r71, %r43, %r208;
	add.s32 	%r72, %r71, 1;
	and.b32  	%r44, %r72, 3;
	setp.eq.s32 	%p2, %r44, 0;
	@%p2 bra 	$L__BB0_54;
	mov.b32 	%r211, 0;
$L__BB0_53:
	.pragma "nounroll";
	div.s32 	%r74, %r208, %r5;
	mul.lo.s32 	%r75, %r74, %r5;
	sub.s32 	%r76, %r208, %r75;
	div.s32 	%r77, %r76, %r2;
	mul.lo.s32 	%r78, %r77, %r2;
	sub.s32 	%r79, %r76, %r78;
	mad.lo.s32 	%r80, %r74, %r1, %r77;
	mad.lo.s32 	%r81, %r80, %r2, %r79;
	mul.wide.s32 	%rd12, %r81, 4;
	add.s64 	%rd13, %rd3, %rd12;
	mov.b32 	%r82, 0;
	st.global.u32 	[%rd13], %r82;
	add.s32 	%r208, %r208, 1;
	add.s32 	%r211, %r211, 1;
	setp.ne.s32 	%p3, %r211, %r44;
	@%p3 bra 	$L__BB0_53;
$L__BB0_54:
	setp.lt.u32 	%p4, %r71, 3;
	@%p4 bra 	$L__BB0_56;
$L__BB0_55:
	div.s32 	%r84, %r208, %r5;
	mul.lo.s32 	%r85, %r84, %r5;
	sub.s32 	%r86, %r208, %r85;
	div.s32 	%r87, %r86, %r2;
	mul.lo.s32 	%r88, %r87, %r2;
	sub.s32 	%r89, %r86, %r88;
	mad.lo.s32 	%r90, %r84, %r1, %r87;
	mad.lo.s32 	%r91, %r90, %r2, %r89;
	mul.wide.s32 	%rd14, %r91, 4;
	add.s64 	%rd15, %rd3, %rd14;
	mov.b32 	%r92, 0;
	st.global.u32 	[%rd15], %r92;
	add.s32 	%r93, %r208, 1;
	div.s32 	%r94, %r93, %r5;
	mul.lo.s32 	%r95, %r94, %r5;
	sub.s32 	%r96, %r93, %r95;
	div.s32 	%r97, %r96, %r2;
	mul.lo.s32 	%r98, %r97, %r2;
	sub.s32 	%r99, %r96, %r98;
	mad.lo.s32 	%r100, %r94, %r1, %r97;
	mad.lo.s32 	%r101, %r100, %r2, %r99;
	mul.wide.s32 	%rd16, %r101, 4;
	add.s64 	%rd17, %rd3, %rd16;
	st.global.u32 	[%rd17], %r92;
	add.s32 	%r102, %r208, 2;
	div.s32 	%r103, %r102, %r5;
	mul.lo.s32 	%r104, %r103, %r5;
	sub.s32 	%r105, %r102, %r104;
	div.s32 	%r106, %r105, %r2;
	mul.lo.s32 	%r107, %r106, %r2;
	sub.s32 	%r108, %r105, %r107;
	mad.lo.s32 	%r109, %r103, %r1, %r106;
	mad.lo.s32 	%r110, %r109, %r2, %r108;
	mul.wide.s32 	%rd18, %r110, 4;
	add.s64 	%rd19, %rd3, %rd18;
	st.global.u32 	[%rd19], %r92;
	add.s32 	%r111, %r208, 3;
	div.s32 	%r112, %r111, %r5;
	mul.lo.s32 	%r113, %r112, %r5;
	sub.s32 	%r114, %r111, %r113;
	div.s32 	%r115, %r114, %r2;
	mul.lo.s32 	%r116, %r115, %r2;
	sub.s32 	%r117, %r114, %r116;
	mad.lo.s32 	%r118, %r112, %r1, %r115;
	mad.lo.s32 	%r119, %r118, %r2, %r117;
	mul.wide.s32 	%rd20, %r119, 4;
	add.s64 	%rd21, %rd3, %rd20;
	st.global.u32 	[%rd21], %r92;
	add.s32 	%r208, %r208, 4;
	setp.lt.s32 	%p5, %r111, %r4;
	@%p5 bra 	$L__BB0_55;
$L__BB0_56:
	ret;

}
	// .globl	_Z12avgPooling2DPfS_iiii
.visible .entry _Z12avgPooling2DPfS_iiii(
	.param .u64 .ptr .align 1 _Z12avgPooling2DPfS_iiii_param_0,
	.param .u64 .ptr .align 1 _Z12avgPooling2DPfS_iiii_param_1,
	.param .u32 _Z12avgPooling2DPfS_iiii_param_2,
	.param .u32 _Z12avgPooling2DPfS_iiii_param_3,
	.param .u32 _Z12avgPooling2DPfS_iiii_param_4,
	.param .u32 _Z12avgPooling2DPfS_iiii_param_5
)
{
	.reg .pred 	%p<117>;
	.reg .b32 	%r<158>;
	.reg .b32 	%f<151>;
	.reg .b64 	%rd<25>;

	ld.param.u64 	%rd7, [_Z12avgPooling2DPfS_iiii_param_0];
	ld.param.u64 	%rd8, [_Z12avgPooling2DPfS_iiii_param_1];
	ld.param.u32 	%r44, [_Z12avgPooling2DPfS_iiii_param_2];
	ld.param.u32 	%r45, [_Z12avgPooling2DPfS_iiii_param_3];
	ld.param.u32 	%r46, [_Z12avgPooling2DPfS_iiii_param_4];
	ld.param.u32 	%r47, [_Z12avgPooling2DPfS_iiii_param_5];
	cvta.to.global.u64 	%rd1, %rd7;
	cvta.to.global.u64 	%rd2, %rd8;
	mov.u32 	%r48, %ctaid.x;
	mov.u32 	%r49, %ntid.x;
	mov.u32 	%r50, %tid.x;
	mad.lo.s32 	%r51, %r48, %r49, %r50;
	mul.lo.s32 	%r52, %r45, %r44;
	mul.lo.s32 	%r53, %r52, %r46;
	div.u32 	%r54, %r53, %r49;
	max.u32 	%r55, %r54, 1;
	div.s32 	%r1, %r45, %r47;
	div.s32 	%r2, %r46, %r47;
	mul.lo.s32 	%r156, %r55, %r51;
	add.s32 	%r4, %r156, %r55;
	setp.lt.s32 	%p1, %r55, 0;
	@%p1 bra 	$L__BB1_98;
	mul.lo.s32 	%r56, %r1, %r44;
	mul.lo.s32 	%r5, %r56, %r2;
	mul.lo.s32 	%r6, %r2, %r1;
	setp.lt.s32 	%p2, %r47, 1;
	mul.lo.s32 	%r57, %r47, %r47;
	cvt.rn.f32.u32 	%f1, %r57;
	@%p2 bra 	$L__BB1_82;
	and.b32  	%r7, %r47, 15;
	and.b32  	%r8, %r47, 7;
	and.b32  	%r9, %r47, 2147483632;
	and.b32  	%r10, %r47, 3;
$L__BB1_3:
	setp.ge.s32 	%p12, %r156, %r5;
	@%p12 bra 	$L__BB1_81;
	div.s32 	%r12, %r156, %r6;
	mul.lo.s32 	%r104, %r12, %r6;
	sub.s32 	%r105, %r156, %r104;
	div.s32 	%r13, %r105, %r2;
	mul.lo.s32 	%r106, %r13, %r2;
	sub.s32 	%r14, %r105, %r106;
	mul.lo.s32 	%r15, %r14, %r47;
	mov.b32 	%r149, 0;
	mov.f32 	%f114, 0f00000000;
$L__BB1_5:
	setp.lt.u32 	%p13, %r47, 16;
	mad.lo.s32 	%r17, %r13, %r47, %r149;
	mad.lo.s32 	%r108, %r12, %r45, %r17;
	mul.lo.s32 	%r18, %r108, %r46;
	mov.b32 	%r152, 0;
	@%p13 bra 	$L__BB1_40;
	mov.b32 	%r150, 0;
$L__BB1_7:
	.pragma "nounroll";
	setp.ge.s32 	%p14, %r17, %r45;
	add.s32 	%r20, %r150, %r15;
	setp.ge.s32 	%p15, %r20, %r46;
	add.s32 	%r110, %r20, %r18;
	mul.wide.s32 	%rd19, %r110, 4;
	add.s64 	%rd3, %rd1, %rd19;
	or.pred  	%p16, %p14, %p15;
	@%p16 bra 	$L__BB1_9;
	ld.global.f32 	%f78, [%rd3];
	add.f32 	%f114, %f114, %f78;
$L__BB1_9:
	add.s32 	%r111, %r20, 1;
	setp.ge.s32 	%p18, %r111, %r46;
	or.pred  	%p19, %p14, %p18;
	@%p19 bra 	$L__BB1_11;
	ld.global.f32 	%f79, [%rd3+4];
	add.f32 	%f114, %f114, %f79;
$L__BB1_11:
	add.s32 	%r112, %r20, 2;
	setp.ge.s32 	%p21, %r112, %r46;
	or.pred  	%p22, %p14, %p21;
	@%p22 bra 	$L__BB1_13;
	ld.global.f32 	%f80, [%rd3+8];
	add.f32 	%f114, %f114, %f80;
$L__BB1_13:
	add.s32 	%r113, %r20, 3;
	setp.ge.s32 	%p24, %r113, %r46;
	or.pred  	%p25, %p14, %p24;
	@%p25 bra 	$L__BB1_15;
	ld.global.f32 	%f81, [%rd3+12];
	add.f32 	%f114, %f114, %f81;
$L__BB1_15:
	add.s32 	%r114, %r20, 4;
	setp.ge.s32 	%p27, %r114, %r46;
	or.pred  	%p28, %p14, %p27;
	@%p28 bra 	$L__BB1_17;
	ld.global.f32 	%f82, [%rd3+16];
	add.f32 	%f114, %f114, %f82;
$L__BB1_17:
	add.s32 	%r115, %r20, 5;
	setp.ge.s32 	%p30, %r115, %r46;
	or.pred  	%p31, %p14, %p30;
	@%p31 bra 	$L__BB1_19;
	ld.global.f32 	%f83, [%rd3+20];
	add.f32 	%f114, %f114, %f83;
$L__BB1_19:
	add.s32 	%r116, %r20, 6;
	setp.ge.s32 	%p33, %r116, %r46;
	or.pred  	%p34, %p14, %p33;
	@%p34 bra 	$L__BB1_21;
	ld.global.f32 	%f84, [%rd3+24];
	add.f32 	%f114, %f114, %f84;
$L__BB1_21:
	add.s32 	%r117, %r20, 7;
	setp.ge.s32 	%p36, %r117, %r46;
	or.pred  	%p37, %p14, %p36;
	@%p37 bra 	$L__BB1_23;
	ld.global.f32 	%f85, [%rd3+28];
	add.f32 	%f114, %f114, %f85;
$L__BB1_23:
	add.s32 	%r118, %r20, 8;
	setp.ge.s32 	%p39, %r118, %r46;
	or.pred  	%p40, %p14, %p39;
	@%p40 bra 	$L__BB1_25;
	ld.global.f32 	%f86, [%rd3+32];
	add.f32 	%f114, %f114, %f86;
$L__BB1_25:
	add.s32 	%r119, %r20, 9;
	setp.ge.s32 	%p42, %r119, %r46;
	or.pred  	%p43, %p14, %p42;
	@%p43 bra 	$L__BB1_27;
	ld.global.f32 	%f87, [%rd3+36];
	add.f32 	%f114, %f114, %f87;
$L__BB1_27:
	add.s32 	%r120, %r20, 10;
	setp.ge.s32 	%p45, %r120, %r46;
	or.pred  	%p46, %p14, %p45;
	@%p46 bra 	$L__BB1_29;
	ld.global.f32 	%f88, [%rd3+40];
	add.f32 	%f114, %f114, %f88;
$L__BB1_29:
	add.s32 	%r121, %r20, 11;
	setp.ge.s32 	%p48, %r121, %r46;
	or.pred  	%p49, %p14, %p48;
	@%p49 bra 	$L__BB1_31;
	ld.global.f32 	%f89, [%rd3+44];
	add.f32 	%f114, %f114, %f89;
$L__BB1_31:
	add.s32 	%r122, %r20, 12;
	setp.ge.s32 	%p51, %r122, %r46;
	or.pred  	%p52, %p14, %p51;
	@%p52 bra 	$L__BB1_33;
	ld.global.f32 	%f90, [%rd3+48];
	add.f32 	%f114, %f114, %f90;
$L__BB1_33:
	add.s32 	%r123, %r20, 13;
	setp.ge.s32 	%p54, %r123, %r46;
	or.pred  	%p55, %p14, %p54;
	@%p55 bra 	$L__BB1_35;
	ld.global.f32 	%f91, [%rd3+52];
	add.f32 	%f114, %f114, %f91;
$L__BB1_35:
	add.s32 	%r124, %r20, 14;
	setp.ge.s32 	%p57, %r124, %r46;
	or.pred  	%p58, %p14, %p57;
	@%p58 bra 	$L__BB1_37;
	ld.global.f32 	%f92, [%rd3+56];
	add.f32 	%f114, %f114, %f92;
$L__BB1_37:
	add.s32 	%r125, %r20, 15;
	setp.ge.s32 	%p60, %r125, %r46;
	or.pred  	%p61, %p14, %p60;
	@%p61 bra 	$L__BB1_39;
	ld.global.f32 	%f93, [%rd3+60];
	add.f32 	%f114, %f114, %f93;
$L__BB1_39:
	add.s32 	%r150, %r150, 16;
	setp.ne.s32 	%p62, %r150, %r9;
	mov.u32 	%r152, %r9;
	@%p62 bra 	$L__BB1_7;
$L__BB1_40:
	setp.eq.s32 	%p63, %r7, 0;
	@%p63 bra 	$L__BB1_79;
	add.s32 	%r126, %r7, -1;
	setp.lt.u32 	%p64, %r126, 7;
	@%p64 bra 	$L__BB1_59;
	setp.ge.s32 	%p65, %r17, %r45;
	add.s32 	%r23, %r152, %r15;
	setp.ge.s32 	%p66, %r23, %r46;
	add.s32 	%r128, %r23, %r18;
	mul.wide.s32 	%rd20, %r128, 4;
	add.s64 	%rd4, %rd1, %rd20;
	or.pred  	%p67, %p65, %p66;
	@%p67 bra 	$L__BB1_44;
	ld.global.f32 	%f95, [%rd4];
	add.f32 	%f114, %f114, %f95;
$L__BB1_44:
	add.s32 	%r129, %r23, 1;
	setp.ge.s32 	%p69, %r129, %r46;
	or.pred  	%p70, %p65, %p69;
	@%p70 bra 	$L__BB1_46;
	ld.global.f32 	%f96, [%rd4+4];
	add.f32 	%f114, %f114, %f96;
$L__BB1_46:
	add.s32 	%r130, %r23, 2;
	setp.ge.s32 	%p72, %r130, %r46;
	or.pred  	%p73, %p65, %p72;
	@%p73 bra 	$L__BB1_48;
	ld.global.f32 	%f97, [%rd4+8];
	add.f32 	%f114, %f114, %f97;
$L__BB1_48:
	add.s32 	%r131, %r23, 3;
	setp.ge.s32 	%p75, %r131, %r46;
	or.pred  	%p76, %p65, %p75;
	@%p76 bra 	$L__BB1_50;
	ld.global.f32 	%f98, [%rd4+12];
	add.f32 	%f114, %f114, %f98;
$L__BB1_50:
	add.s32 	%r132, %r23, 4;
	setp.ge.s32 	%p78, %r132, %r46;
	or.pred  	%p79, %p65, %p78;
	@%p79 bra 	$L__BB1_52;
	ld.global.f32 	%f99, [%rd4+16];
	add.f32 	%f114, %f114, %f99;
$L__BB1_52:
	add.s32 	%r133, %r23, 5;
	setp.ge.s32 	%p81, %r133, %r46;
	or.pred  	%p82, %p65, %p81;
	@%p82 bra 	$L__BB1_54;
	ld.global.f32 	%f100, [%rd4+20];
	add.f32 	%f114, %f114, %f100;
$L__BB1_54:
	add.s32 	%r134, %r23, 6;
	setp.ge.s32 	%p84, %r134, %r46;
	or.pred  	%p85, %p65, %p84;
	@%p85 bra 	$L__BB1_56;
	ld.global.f32 	%f101, [%rd4+24];
	add.f32 	%f114, %f114, %f101;
$L__BB1_56:
	add.s32 	%r135, %r23, 7;
	setp.ge.s32 	%p87, %r135, %r46;
	or.pred  	%p88, %p65, %p87;
	@%p88 bra 	$L__BB1_58;
	ld.global.f32 	%f102, [%rd4+28];
	add.f32 	%f114, %f114, %f102;
$L__BB1_58:
	add.s32 	%r152, %r152, 8;
$L__BB1_59:
	setp.eq.s32 	%p89, %r8, 0;
	@%p89 bra 	$L__BB1_79;
	add.s32 	%r136, %r8, -1;
	setp.lt.u32 	%p90, %r136, 3;
	@%p90 bra 	$L__BB1_70;
	setp.ge.s32 	%p91, %r17, %r45;
	add.s32 	%r26, %r152, %r15;
	setp.ge.s32 	%p92, %r26, %r46;
	add.s32 	%r138, %r26, %r18;
	mul.wide.s32 	%rd21, %r138, 4;
	add.s64 	%rd5, %rd1, %rd21;
	or.pred  	%p93, %p91, %p92;
	@%p93 bra 	$L__BB1_63;
	ld.global.f32 	%f104, [%rd5];
	add.f32 	%f114, %f114, %f104;
$L__BB1_63:
	add.s32 	%r139, %r26, 1;
	setp.ge.s32 	%p95, %r139, %r46;
	or.pred  	%p96, %p91, %p95;
	@%p96 bra 	$L__BB1_65;
	ld.global.f32 	%f105, [%rd5+4];
	add.f32 	%f114, %f114, %f105;
$L__BB1_65:
	add.s32 	%r140, %r26, 2;
	setp.ge.s32 	%p98, %r140, %r46;
	or.pred  	%p99, %p91, %p98;
	@%p99 bra 	$L__BB1_67;
	ld.global.f32 	%f106, [%rd5+8];
	add.f32 	%f114, %f114, %f106;
$L__BB1_67:
	add.s32 	%r141, %r26, 3;
	setp.ge.s32 	%p101, %r141, %r46;
	or.pred  	%p102, %p91, %p101;
	@%p102 bra 	$L__BB1_69;
	ld.global.f32 	%f107, [%rd5+12];
	add.f32 	%f114, %f114, %f107;
$L__BB1_69:
	add.s32 	%r152, %r152, 4;
$L__BB1_70:
	setp.eq.s32 	%p103, %r10, 0;
	@%p103 bra 	$L__BB1_79;
	setp.ge.s32 	%p104, %r17, %r45;
	add.s32 	%r29, %r152, %r15;
	setp.ge.s32 	%p105, %r29, %r46;
	add.s32 	%r143, %r29, %r18;
	mul.wide.s32 	%rd22, %r143, 4;
	add.s64 	%rd6, %rd1, %rd22;
	or.pred  	%p106, %p104, %p105;
	@%p106 bra 	$L__BB1_73;
	ld.global.f32 	%f108, [%rd6];
	add.f32 	%f114, %f114, %f108;
$L__BB1_73:
	setp.eq.s32 	%p107, %r10, 1;
	@%p107 bra 	$L__BB1_79;
	add.s32 	%r144, %r29, 1;
	setp.ge.s32 	%p109, %r144, %r46;
	or.pred  	%p110, %p104, %p109;
	@%p110 bra 	$L__BB1_76;
	ld.global.f32 	%f109, [%rd6+4];
	add.f32 	%f114, %f114, %f109;
$L__BB1_76:
	setp.eq.s32 	%p111, %r10, 2;
	@%p111 bra 	$L__BB1_79;
	add.s32 	%r145, %r29, 2;
	setp.ge.s32 	%p113, %r145, %r46;
	or.pred  	%p114, %p104, %p113;
	@%p114 bra 	$L__BB1_79;
	ld.global.f32 	%f110, [%rd6+8];
	add.f32 	%f114, %f114, %f110;
$L__BB1_79:
	add.s32 	%r149, %r149, 1;
	setp.eq.s32 	%p115, %r149, %r47;
	@%p115 bra 	$L__BB1_80;
	bra.uni 	$L__BB1_5;
$L__BB1_80:
	div.rn.f32 	%f111, %f114, %f1;
	mad.lo.s32 	%r146, %r12, %r1, %r13;
	mad.lo.s32 	%r147, %r146, %r2, %r14;
	mul.wide.s32 	%rd23, %r147, 4;
	add.s64 	%rd24, %rd2, %rd23;
	st.global.f32 	[%rd24], %f111;
$L__BB1_81:
	add.s32 	%r31, %r156, 1;
	setp.lt.s32 	%p116, %r156, %r4;
	mov.u32 	%r156, %r31;
	@%p116 bra 	$L__BB1_3;
	bra.uni 	$L__BB1_98;
$L__BB1_82:
	max.s32 	%r32, %r4, %r156;
	sub.s32 	%r58, %r32, %r156;
	add.s32 	%r59, %r58, 1;
	and.b32  	%r33, %r59, 3;
	setp.eq.s32 	%p3, %r33, 0;
	@%p3 bra 	$L__BB1_87;
	mov.f32 	%f74, 0f00000000;
	div.rn.f32 	%f72, %f74, %f1;
	mov.b32 	%r155, 0;
$L__BB1_84:
	.pragma "nounroll";
	setp.ge.s32 	%p4, %r156, %r5;
	@%p4 bra 	$L__BB1_86;
	div.s32 	%r61, %r156, %r6;
	mul.lo.s32 	%r62, %r61, %r6;
	sub.s32 	%r63, %r156, %r62;
	div.s32 	%r64, %r63, %r2;
	mul.lo.s32 	%r65, %r64, %r2;
	sub.s32 	%r66, %r63, %r65;
	mad.lo.s32 	%r67, %r61, %r1, %r64;
	mad.lo.s32 	%r68, %r67, %r2, %r66;
	mul.wide.s32 	%rd9, %r68, 4;
	add.s64 	%rd10, %rd2, %rd9;
	st.global.f32 	[%rd10], %f72;
$L__BB1_86:
	add.s32 	%r156, %r156, 1;
	add.s32 	%r155, %r155, 1;
	setp.ne.s32 	%p5, %r155, %r33;
	@%p5 bra 	$L__BB1_84;
$L__BB1_87:
	setp.lt.u32 	%p6, %r58, 3;
	@%p6 bra 	$L__BB1_98;
	mov.f32 	%f75, 0f00000000;
	div.rn.f32 	%f73, %f75, %f1;
$L__BB1_89:
	setp.ge.s32 	%p7, %r156, %r5;
	@%p7 bra 	$L__BB1_91;
	div.s32 	%r70, %r156, %r6;
	mul.lo.s32 	%r71, %r70, %r6;
	sub.s32 	%r72, %r156, %r71;
	div.s32 	%r73, %r72, %r2;
	mul.lo.s32 	%r74, %r73, %r2;
	sub.s32 	%r75, %r72, %r74;
	mad.lo.s32 	%r76, %r70, %r1, %r73;
	mad.lo.s32 	%r77, %r76, %r2, %r75;
	mul.wide.s32 	%rd11, %r77, 4;
	add.s64 	%rd12, %rd2, %rd11;
	st.global.f32 	[%rd12], %f73;
$L__BB1_91:
	add.s32 	%r40, %r156, 1;
	setp.ge.s32 	%p8, %r40, %r5;
	@%p8 bra 	$L__BB1_93;
	div.s32 	%r78, %r40, %r6;
	mul.lo.s32 	%r79, %r78, %r6;
	sub.s32 	%r80, %r40, %r79;
	div.s32 	%r81, %r80, %r2;
	mul.lo.s32 	%r82, %r81, %r2;
	sub.s32 	%r83, %r80, %r82;
	mad.lo.s32 	%r84, %r78, %r1, %r81;
	mad.lo.s32 	%r85, %r84, %r2, %r83;
	mul.wide.s32 	%rd13, %r85, 4;
	add.s64 	%rd14, %rd2, %rd13;
	st.global.f32 	[%rd14], %f73;
$L__BB1_93:
	add.s32 	%r41, %r156, 2;
	setp.ge.s32 	%p9, %r41, %r5;
	@%p9 bra 	$L__BB1_95;
	div.s32 	%r86, %r41, %r6;
	mul.lo.s32 	%r87, %r86, %r6;
	sub.s32 	%r88, %r41, %r87;
	div.s32 	%r89, %r88, %r2;
	mul.lo.s32 	%r90, %r89, %r2;
	sub.s32 	%r91, %r88, %r90;
	mad.lo.s32 	%r92, %r86, %r1, %r89;
	mad.lo.s32 	%r93, %r92, %r2, %r91;
	mul.wide.s32 	%rd15, %r93, 4;
	add.s64 	%rd16, %rd2, %rd15;
	st.global.f32 	[%rd16], %f73;
$L__BB1_95:
	add.s32 	%r42, %r156, 3;
	setp.ge.s32 	%p10, %r42, %r5;
	@%p10 bra 	$L__BB1_97;
	div.s32 	%r94, %r42, %r6;
	mul.lo.s32 	%r95, %r94, %r6;
	sub.s32 	%r96, %r42, %r95;
	div.s32 	%r97, %r96, %r2;
	mul.lo.s32 	%r98, %r97, %r2;
	sub.s32 	%r99, %r96, %r98;
	mad.lo.s32 	%r100, %r94, %r1, %r97;
	mad.lo.s32 	%r101, %r100, %r2, %r99;
	mul.wide.s32 	%rd17, %r101, 4;
	add.s64 	%rd18, %rd2, %rd17;
	st.global.f32 	[%rd18], %f73;
$L__BB1_97:
	add.s32 	%r156, %r156, 4;
	setp.lt.s32 	%p11, %r42, %r4;
	@%p11 bra 	$L__BB1_89;
$L__BB1_98:
	ret;

}


// ===== COMPILED SASS (sm_100) =====

	.target	sm_100

	.elftype	@"ET_EXEC"


//--------------------- .note.nv.tkinfo           --------------------------
	.section	.note.nv.tkinfo,"",@"SHT_NOTE"
	.sectionflags	@"SHF_NOTE_NV_TKINFO"
	.tkinfo
        /*0018*/ 	.word	0x00000002
        /*0030*/ 	.string	""
        /*0030*/ 	.string	"ptxas"
        /*0030*/ 	.string	"Cuda compilation tools, release 13.0, V13.0.88"
        /*0030*/ 	.string	"Build cuda_13.0.r13.0/compiler.36424714_0"
        /*0030*/ 	.string	"-arch sm_100 -m 64 "



//--------------------- .note.nv.cuinfo           --------------------------
	.section	.note.nv.cuinfo,"",@"SHT_NOTE"
	.sectionflags	@"SHF_NOTE_NV_CUINFO"
        /*0018*/ 	.short	0x0002
        /*001a*/ 	.short	0x0064
        /*001c*/ 	.short	0x0082
	.zero		2


//--------------------- .nv.info                  --------------------------
	.section	.nv.info,"",@"SHT_CUDA_INFO"
	.align	4


	//----- nvinfo : EIATTR_REGCOUNT
	.align		4
        /*0000*/ 	.byte	0x04, 0x2f
        /*0002*/ 	.short	(.L_1 - .L_0)
	.align		4
.L_0:
        /*0004*/ 	.word	index@(_Z17cudaConvolution2DPfS_S_iiiiiiiii)
        /*0008*/ 	.word	0x0000001f


	//----- nvinfo : EIATTR_FRAME_SIZE
	.align		4
.L_1:
        /*000c*/ 	.byte	0x04, 0x11
        /*000e*/ 	.short	(.L_3 - .L_2)
	.align		4
.L_2:
        /*0010*/ 	.word	index@(_Z17cudaConvolution2DPfS_S_iiiiiiiii)
        /*0014*/ 	.word	0x00000000


	//----- nvinfo : EIATTR_REGCOUNT
	.align		4
.L_3:
        /*0018*/ 	.byte	0x04, 0x2f
        /*001a*/ 	.short	(.L_5 - .L_4)
	.align		4
.L_4:
        /*001c*/ 	.word	index@(_Z12avgPooling2DPfS_iiii)
        /*0020*/ 	.word	0x00000020


	//----- nvinfo : EIATTR_FRAME_SIZE
	.align		4
.L_5:
        /*0024*/ 	.byte	0x04, 0x11
        /*0026*/ 	.short	(.L_7 - .L_6)
	.align		4
.L_6:
        /*0028*/ 	.word	index@($__internal_0_$__cuda_sm3x_div_rn_noftz_f32_slowpath)
        /*002c*/ 	.word	0x00000000


	//----- nvinfo : EIATTR_FRAME_SIZE
	.align		4
.L_7:
        /*0030*/ 	.byte	0x04, 0x11
        /*0032*/ 	.short	(.L_9 - .L_8)
	.align		4
.L_8:
        /*0034*/ 	.word	index@(_Z12avgPooling2DPfS_iiii)
        /*0038*/ 	.word	0x00000000


	//----- nvinfo : EIATTR_MIN_STACK_SIZE
	.align		4
.L_9:
        /*003c*/ 	.byte	0x04, 0x12
        /*003e*/ 	.short	(.L_11 - .L_10)
	.align		4
.L_10:
        /*0040*/ 	.word	index@(_Z12avgPooling2DPfS_iiii)
        /*0044*/ 	.word	0x00000000


	//----- nvinfo : EIATTR_MIN_STACK_SIZE
	.align		4
.L_11:
        /*0048*/ 	.byte	0x04, 0x12
        /*004a*/ 	.short	(.L_13 - .L_12)
	.align		4
.L_12:
        /*004c*/ 	.word	index@(_Z17cudaConvolution2DPfS_S_iiiiiiiii)
        /*0050*/ 	.word	0x00000000
.L_13:


//--------------------- .nv.compat                --------------------------
	.section	.nv.compat,"",@"SHT_CUDA_COMPAT_INFO"
	.align	4
        /*0000*/ 	.byte	0x02, 0x09, 0x00, 0x00, 0x02, 0x02, 0x01, 0x00, 0x02, 0x05, 0x05, 0x00, 0x03, 0x07, 0x01, 0x01
        /*0010*/ 	.byte	0x02, 0x03, 0x00, 0x00, 0x02, 0x06, 0x01, 0x00, 0x04, 0x0b, 0x08, 0x00, 0x01, 0x00, 0x00, 0x00
        /*0020*/ 	.byte	0x00, 0x00, 0x00, 0x00


//--------------------- .nv.info._Z12avgPooling2DPfS_iiii --------------------------
	.section	.nv.info._Z12avgPooling2DPfS_iiii,"",@"SHT_CUDA_INFO"
	.sectionflags	@""
	.align	4


	//----- nvinfo : EIATTR_CUDA_API_VERSION
	.align		4
        /*0000*/ 	.byte	0x04, 0x37
        /*0002*/ 	.short	(.L_15 - .L_14)
.L_14:
        /*0004*/ 	.word	0x00000082


	//----- nvinfo : EIATTR_KPARAM_INFO
	.align		4
.L_15:
        /*0008*/ 	.byte	0x04, 0x17
        /*000a*/ 	.short	(.L_17 - .L_16)
.L_16:
        /*000c*/ 	.word	0x00000000
        /*0010*/ 	.short	0x0005
        /*0012*/ 	.short	0x001c
        /*0014*/ 	.byte	0x00, 0xf0, 0x11, 0x00


	//----- nvinfo : EIATTR_KPARAM_INFO
	.align		4
.L_17:
        /*0018*/ 	.byte	0x04, 0x17
        /*001a*/ 	.short	(.L_19 - .L_18)
.L_18:
        /*001c*/ 	.word	0x00000000
        /*0020*/ 	.short	0x0004
        /*0022*/ 	.short	0x0018
        /*0024*/ 	.byte	0x00, 0xf0, 0x11, 0x00


	//----- nvinfo : EIATTR_KPARAM_INFO
	.align		4
.L_19:
        /*0028*/ 	.byte	0x04, 0x17
        /*002a*/ 	.short	(.L_21 - .L_20)
.L_20:
        /*002c*/ 	.word	0x00000000
        /*0030*/ 	.short	0x0003
        /*0032*/ 	.short	0x0014
        /*0034*/ 	.byte	0x00, 0xf0, 0x11, 0x00


	//----- nvinfo : EIATTR_KPARAM_INFO
	.align		4
.L_21:
        /*0038*/ 	.byte	0x04, 0x17
        /*003a*/ 	.short	(.L_23 - .L_22)
.L_22:
        /*003c*/ 	.word	0x00000000
        /*0040*/ 	.short	0x0002
        /*0042*/ 	.short	0x0010
        /*0044*/ 	.byte	0x00, 0xf0, 0x11, 0x00


	//----- nvinfo : EIATTR_KPARAM_INFO
	.align		4
.L_23:
        /*0048*/ 	.byte	0x04, 0x17
        /*004a*/ 	.short	(.L_25 - .L_24)
.L_24:
        /*004c*/ 	.word	0x00000000
        /*0050*/ 	.short	0x0001
        /*0052*/ 	.short	0x0008
        /*0054*/ 	.byte	0x00, 0xf5, 0x21, 0x00


	//----- nvinfo : EIATTR_KPARAM_INFO
	.align		4
.L_25:
        /*0058*/ 	.byte	0x04, 0x17
        /*005a*/ 	.short	(.L_27 - .L_26)
.L_26:
        /*005c*/ 	.word	0x00000000
        /*0060*/ 	.short	0x0000
        /*0062*/ 	.short	0x0000
        /*0064*/ 	.byte	0x00, 0xf5, 0x21, 0x00


	//----- nvinfo : EIATTR_SPARSE_MMA_MASK
	.align		4
.L_27:
        /*0068*/ 	.byte	0x03, 0x50
        /*006a*/ 	.short	0x0000


	//----- nvinfo : EIATTR_MAXREG_COUNT
	.align		4
        /*006c*/ 	.byte	0x03, 0x1b
        /*006e*/ 	.short	0x00ff


	//----- nvinfo : EIATTR_MERCURY_ISA_VERSION
	.align		4
        /*0070*/ 	.byte	0x03, 0x5f
        /*0072*/ 	.short	0x0101


	//----- nvinfo : EIATTR_VRC_CTA_INIT_COUNT
	.align		4
        /*0074*/ 	.byte	0x02, 0x4a
	.zero		1
	.zero		1


	//----- nvinfo : EIATTR_EXIT_INSTR_OFFSETS
	.align		4
        /*0078*/ 	.byte	0x04, 0x1c
        /*007a*/ 	.short	(.L_29 - .L_28)


	//   ....[0]....
.L_28:
        /*007c*/ 	.word	0x00000410


	//   ....[1]....
        /*0080*/ 	.word	0x000015a0


	//   ....[2]....
        /*0084*/ 	.word	0x00001b40


	//   ....[3]....
        /*0088*/ 	.word	0x00002c70


	//----- nvinfo : EIATTR_CRS_STACK_SIZE
	.align		4
.L_29:
        /*008c*/ 	.byte	0x04, 0x1e
        /*008e*/ 	.short	(.L_31 - .L_30)
.L_30:
        /*0090*/ 	.word	0x00000000


	//----- nvinfo : EIATTR_CBANK_PARAM_SIZE
	.align		4
.L_31:
        /*0094*/ 	.byte	0x03, 0x19
        /*0096*/ 	.short	0x0020


	//----- nvinfo : EIATTR_PARAM_CBANK
	.align		4
        /*0098*/ 	.byte	0x04, 0x0a
        /*009a*/ 	.short	(.L_33 - .L_32)
	.align		4
.L_32:
        /*009c*/ 	.word	index@(.nv.constant0._Z12avgPooling2DPfS_iiii)
        /*00a0*/ 	.short	0x0380
        /*00a2*/ 	.short	0x0020


	//----- nvinfo : EIATTR_SW_WAR
	.align		4
.L_33:
        /*00a4*/ 	.byte	0x04, 0x36
        /*00a6*/ 	.short	(.L_35 - .L_34)
.L_34:
        /*00a8*/ 	.word	0x00000008
.L_35:


//--------------------- .nv.info._Z17cudaConvolution2DPfS_S_iiiiiiiii --------------------------
	.section	.nv.info._Z17cudaConvolution2DPfS_S_iiiiiiiii,"",@"SHT_CUDA_INFO"
	.sectionflags	@""
	.align	4


	//----- nvinfo : EIATTR_CUDA_API_VERSION
	.align		4
        /*0000*/ 	.byte	0x04, 0x37
        /*0002*/ 	.short	(.L_37 - .L_36)
.L_36:
        /*0004*/ 	.word	0x00000082


	//----- nvinfo : EIATTR_KPARAM_INFO
	.align		4
.L_37:
        /*0008*/ 	.byte	0x04, 0x17
        /*000a*/ 	.short	(.L_39 - .L_38)
.L_38:
        /*000c*/ 	.word	0x00000000
        /*0010*/ 	.short	0x000b
        /*0012*/ 	.short	0x0038
        /*0014*/ 	.byte	0x00, 0xf0, 0x11, 0x00


	//----- nvinfo : EIATTR_KPARAM_INFO
	.align		4
.L_39:
        /*0018*/ 	.byte	0x04, 0x17
        /*001a*/ 	.short	(.L_41 - .L_40)
.L_40:
        /*001c*/ 	.word	0x00000000
        /*0020*/ 	.short	0x000a
        /*0022*/ 	.short	0x0034
        /*0024*/ 	.byte	0x00, 0xf0, 0x11, 0x00


	//----- nvinfo : EIATTR_KPARAM_INFO
	.align		4
.L_41:
        /*0028*/ 	.byte	0x04, 0x17
        /*002a*/ 	.short	(.L_43 - .L_42)
.L_42:
        /*002c*/ 	.word	0x00000000
        /*0030*/ 	.short	0x0009
        /*0032*/ 	.short	0x0030
        /*0034*/ 	.byte	0x00, 0xf0, 0x11, 0x00


	//----- nvinfo : EIATTR_KPARAM_INFO
	.align		4
.L_43:
        /*0038*/ 	.byte	0x04, 0x17
        /*003a*/ 	.short	(.L_45 - .L_44)
.L_44:
        /*003c*/ 	.word	0x00000000
        /*0040*/ 	.short	0x0008
        /*0042*/ 	.short	0x002c
        /*0044*/ 	.byte	0x00, 0xf0, 0x11, 0x00


	//----- nvinfo : EIATTR_KPARAM_INFO
	.align		4
.L_45:
        /*0048*/ 	.byte	0x04, 0x17
        /*004a*/ 	.short	(.L_47 - .L_46)
.L_46:
        /*004c*/ 	.word	0x00000000
        /*0050*/ 	.short	0x0007
        /*0052*/ 	.short	0x0028
        /*0054*/ 	.byte	0x00, 0xf0, 0x11, 0x00


	//----- nvinfo : EIATTR_KPARAM_INFO
	.align		4
.L_47:
        /*0058*/ 	.byte	0x04, 0x17
        /*005a*/ 	.short	(.L_49 - .L_48)
.L_48:
        /*005c*/ 	.word	0x00000000
        /*0060*/ 	.short	0x0006
        /*0062*/ 	.short	0x0024
        /*0064*/ 	.byte	0x00, 0xf0, 0x11, 0x00


	//----- nvinfo : EIATTR_KPARAM_INFO
	.align		4
.L_49:
        /*0068*/ 	.byte	0x04, 0x17
        /*006a*/ 	.short	(.L_51 - .L_50)
.L_50:
        /*006c*/ 	.word	0x00000000
        /*0070*/ 	.short	0x0005
        /*0072*/ 	.short	0x0020
        /*0074*/ 	.byte	0x00, 0xf0, 0x11, 0x00


	//----- nvinfo : EIATTR_KPARAM_INFO
	.align		4
.L_51:
        /*0078*/ 	.byte	0x04, 0x17
        /*007a*/ 	.short	(.L_53 - .L_52)
.L_52:
        /*007c*/ 	.word	0x00000000
        /*0080*/ 	.short	0x0004
        /*0082*/ 	.short	0x001c
        /*0084*/ 	.byte	0x00, 0xf0, 0x11, 0x00


	//----- nvinfo : EIATTR_KPARAM_INFO
	.align		4
.L_53:
        /*0088*/ 	.byte	0x04, 0x17
        /*008a*/ 	.short	(.L_55 - .L_54)
.L_54:
        /*008c*/ 	.word	0x00000000
        /*0090*/ 	.short	0x0003
        /*0092*/ 	.short	0x0018
        /*0094*/ 	.byte	0x00, 0xf0, 0x11, 0x00


	//----- nvinfo : EIATTR_KPARAM_INFO
	.align		4
.L_55:
        /*0098*/ 	.byte	0x04, 0x17
        /*009a*/ 	.short	(.L_57 - .L_56)
.L_56:
        /*009c*/ 	.word	0x00000000
        /*00a0*/ 	.short	0x0002
        /*00a2*/ 	.short	0x0010
        /*00a4*/ 	.byte	0x00, 0xf5, 0x21, 0x00


	//----- nvinfo : EIATTR_KPARAM_INFO
	.align		4
.L_57:
        /*00a8*/ 	.byte	0x04, 0x17
        /*00aa*/ 	.short	(.L_59 - .L_58)
.L_58:
        /*00ac*/ 	.word	0x00000000
        /*00b0*/ 	.short	0x0001
        /*00b2*/ 	.short	0x0008
        /*00b4*/ 	.byte	0x00, 0xf5, 0x21, 0x00


	//----- nvinfo : EIATTR_KPARAM_INFO
	.align		4
.L_59:
        /*00b8*/ 	.byte	0x04, 0x17
        /*00ba*/ 	.short	(.L_61 - .L_60)
.L_60:
        /*00bc*/ 	.word	0x00000000
        /*00c0*/ 	.short	0x0000
        /*00c2*/ 	.short	0x0000
        /*00c4*/ 	.byte	0x00, 0xf5, 0x21, 0x00


	//----- nvinfo : EIATTR_SPARSE_MMA_MASK
	.align		4
.L_61:
        /*00c8*/ 	.byte	0x03, 0x50
        /*00ca*/ 	.short	0x0000


	//----- nvinfo : EIATTR_MAXREG_COUNT
	.align		4
        /*00cc*/ 	.byte	0x03, 0x1b
        /*00ce*/ 	.short	0x00ff


	//----- nvinfo : EIATTR_MERCURY_ISA_VERSION
	.align		4
        /*00d0*/ 	.byte	0x03, 0x5f
        /*00d2*/ 	.short	0x0101


	//----- nvinfo : EIATTR_VRC_CTA_INIT_COUNT
	.align		4
        /*00d4*/ 	.byte	0x02, 0x4a
	.zero		1
	.zero		1


	//----- nvinfo : EIATTR_EXIT_INSTR_OFFSETS
	.align		4
        /*00d8*/ 	.byte	0x04, 0x1c
        /*00da*/ 	.short	(.L_63 - .L_62)


	//   ....[0]....
.L_62:
        /*00dc*/ 	.word	0x00001190


	//   ....[1]....
        /*00e0*/ 	.word	0x00001640


	//   ....[2]....
        /*00e4*/ 	.word	0x00002140


	//   ....[3]....
        /*00e8*/ 	.word	0x000025f0


	//   ....[4]....
        /*00ec*/ 	.word	0x000030f0


	//----- nvinfo : EIATTR_CRS_STACK_SIZE
	.align		4
.L_63:
        /*00f0*/ 	.byte	0x04, 0x1e
        /*00f2*/ 	.short	(.L_65 - .L_64)
.L_64:
        /*00f4*/ 	.word	0x00000000


	//----- nvinfo : EIATTR_CBANK_PARAM_SIZE
	.align		4
.L_65:
        /*00f8*/ 	.byte	0x03, 0x19
        /*00fa*/ 	.short	0x003c


	//----- nvinfo : EIATTR_PARAM_CBANK
	.align		4
        /*00fc*/ 	.byte	0x04, 0x0a
        /*00fe*/ 	.short	(.L_67 - .L_66)
	.align		4
.L_66:
        /*0100*/ 	.word	index@(.nv.constant0._Z17cudaConvolution2DPfS_S_iiiiiiiii)
        /*0104*/ 	.short	0x0380
        /*0106*/ 	.short	0x003c


	//----- nvinfo : EIATTR_SW_WAR
	.align		4
.L_67:
        /*0108*/ 	.byte	0x04, 0x36
        /*010a*/ 	.short	(.L_69 - .L_68)
.L_68:
        /*010c*/ 	.word	0x00000008
.L_69:


//--------------------- .nv.callgraph             --------------------------
	.section	.nv.callgraph,"",@"SHT_CUDA_CALLGRAPH"
	.align	4
	.sectionentsize	8
	.align		4
        /*0000*/ 	.word	0x00000000
	.align		4
        /*0004*/ 	.word	0xffffffff
	.align		4
        /*0008*/ 	.word	0x00000000
	.align		4
        /*000c*/ 	.word	0xfffffffe
	.align		4
        /*0010*/ 	.word	0x00000000
	.align		4
        /*0014*/ 	.word	0xfffffffd
	.align		4
        /*0018*/ 	.word	0x00000000
	.align		4
        /*001c*/ 	.word	0xfffffffc


//--------------------- .text._Z12avgPooling2DPfS_iiii --------------------------
	.section	.text._Z12avgPooling2DPfS_iiii,"ax",@progbits
	.align	128
        .global         _Z12avgPooling2DPfS_iiii
        .type           _Z12avgPooling2DPfS_iiii,@function
        .size           _Z12avgPooling2DPfS_iiii,(.L_x_60 - _Z12avgPooling2DPfS_iiii)
        .other          _Z12avgPooling2DPfS_iiii,@"STO_CUDA_ENTRY STV_DEFAULT"
_Z12avgPooling2DPfS_iiii:
.text._Z12avgPooling2DPfS_iiii:
[----:B------:R-:W-:Y:S08]  /*0000*/  LDC R1, c[0x0][0x37c] ;  /* 0x0000df00ff017b82 */ /* 0x000ff00000000800 */
[----:B------:R-:W0:Y:S08]  /*0010*/  LDC R0, c[0x0][0x360] ;  /* 0x0000d800ff007b82 */ /* 0x000e300000000800 */
[----:B------:R-:W1:Y:S08]  /*0020*/  LDC.64 R12, c[0x0][0x398] ;  /* 0x0000e600ff0c7b82 */ /* 0x000e700000000a00 */
[----:B------:R-:W2:Y:S01]  /*0030*/  LDC.64 R4, c[0x0][0x390] ;  /* 0x0000e400ff047b82 */ /* 0x000ea20000000a00 */
[----:B0-----:R-:W0:Y:S01]  /*0040*/  I2F.U32.RP R3, R0 ;  /* 0x0000000000037306 */ /* 0x001e220000209000 */
[----:B------:R-:W-:-:S06]  /*0050*/  ISETP.NE.U32.AND P2, PT, R0, RZ, PT ;  /* 0x000000ff0000720c */ /* 0x000fcc0003f45070 */
[----:B------:R-:W3:Y:S01]  /*0060*/  S2UR UR4, SR_CTAID.X ;  /* 0x00000000000479c3 */ /* 0x000ee20000002500 */
[----:B-1----:R-:W-:-:S04]  /*0070*/  IABS R2, R13 ;  /* 0x0000000d00027213 */ /* 0x002fc80000000000 */
[----:B------:R-:W1:Y:S08]  /*0080*/  I2F.RP R10, R2 ;  /* 0x00000002000a7306 */ /* 0x000e700000209400 */
[----:B0-----:R-:W0:Y:S08]  /*0090*/  MUFU.RCP R3, R3 ;  /* 0x0000000300037308 */ /* 0x001e300000001000 */
[----:B-1----:R-:W1:Y:S01]  /*00a0*/  MUFU.RCP R10, R10 ;  /* 0x0000000a000a7308 */ /* 0x002e620000001000 */
[----:B0-----:R-:W-:-:S02]  /*00b0*/  VIADD R8, R3, 0xffffffe ;  /* 0x0ffffffe03087836 */ /* 0x001fc40000000000 */
[----:B--2---:R-:W-:-:S05]  /*00c0*/  IMAD R3, R5, R4, RZ ;  /* 0x0000000405037224 */ /* 0x004fca00078e02ff */
[----:B------:R0:W2:Y:S01]  /*00d0*/  F2I.FTZ.U32.TRUNC.NTZ R9, R8 ;  /* 0x0000000800097305 */ /* 0x0000a2000021f000 */
[----:B------:R-:W-:Y:S02]  /*00e0*/  IMAD R3, R3, R12, RZ ;  /* 0x0000000c03037224 */ /* 0x000fe400078e02ff */
[----:B-1----:R-:W-:-:S05]  /*00f0*/  VIADD R6, R10, 0xffffffe ;  /* 0x0ffffffe0a067836 */ /* 0x002fca0000000000 */
[----:B------:R1:W4:Y:S01]  /*0100*/  F2I.FTZ.U32.TRUNC.NTZ R7, R6 ;  /* 0x0000000600077305 */ /* 0x000322000021f000 */
[----:B0-----:R-:W-:Y:S01]  /*0110*/  IMAD.MOV.U32 R8, RZ, RZ, RZ ;  /* 0x000000ffff087224 */ /* 0x001fe200078e00ff */
[----:B--2---:R-:W-:Y:S01]  /*0120*/  IADD3 R11, PT, PT, RZ, -R9, RZ ;  /* 0x80000009ff0b7210 */ /* 0x004fe20007ffe0ff */
[----:B-1----:R-:W-:-:S04]  /*0130*/  HFMA2 R6, -RZ, RZ, 0, 0 ;  /* 0x00000000ff067431 */ /* 0x002fc800000001ff */
[----:B------:R-:W-:Y:S02]  /*0140*/  IMAD R11, R11, R0, RZ ;  /* 0x000000000b0b7224 */ /* 0x000fe400078e02ff */
[----:B----4-:R-:W-:Y:S02]  /*0150*/  IMAD.MOV R15, RZ, RZ, -R7 ;  /* 0x000000ffff0f7224 */ /* 0x010fe400078e0a07 */
[----:B------:R-:W-:Y:S01]  /*0160*/  IMAD.HI.U32 R8, R9, R11, R8 ;  /* 0x0000000b09087227 */ /* 0x000fe200078e0008 */
[----:B------:R-:W-:Y:S02]  /*0170*/  IABS R11, R5 ;  /* 0x00000005000b7213 */ /* 0x000fe40000000000 */
[----:B------:R-:W-:Y:S01]  /*0180*/  LOP3.LUT R5, R5, R13, RZ, 0x3c, !PT ;  /* 0x0000000d05057212 */ /* 0x000fe200078e3cff */
[----:B------:R-:W-:Y:S01]  /*0190*/  IMAD R9, R15, R2, RZ ;  /* 0x000000020f097224 */ /* 0x000fe200078e02ff */
[----:B------:R-:W-:Y:S01]  /*01a0*/  IABS R15, R12 ;  /* 0x0000000c000f7213 */ /* 0x000fe20000000000 */
[----:B------:R-:W-:Y:S01]  /*01b0*/  IMAD.HI.U32 R8, R8, R3, RZ ;  /* 0x0000000308087227 */ /* 0x000fe200078e00ff */
[----:B------:R-:W-:-:S03]  /*01c0*/  LOP3.LUT R12, R12, R13, RZ, 0x3c, !PT ;  /* 0x0000000d0c0c7212 */ /* 0x000fc600078e3cff */
[----:B------:R-:W-:-:S04]  /*01d0*/  IMAD.HI.U32 R6, R7, R9, R6 ;  /* 0x0000000907067227 */ /* 0x000fc800078e0006 */
[----:B------:R-:W-:Y:S02]  /*01e0*/  IMAD.MOV R9, RZ, RZ, -R8 ;  /* 0x000000ffff097224 */ /* 0x000fe400078e0a08 */
[----:B------:R-:W-:-:S04]  /*01f0*/  IMAD.HI.U32 R7, R6, R11, RZ ;  /* 0x0000000b06077227 */ /* 0x000fc800078e00ff */
[----:B------:R-:W-:Y:S02]  /*0200*/  IMAD R3, R0, R9, R3 ;  /* 0x0000000900037224 */ /* 0x000fe400078e0203 */
[----:B------:R-:W-:-:S03]  /*0210*/  IMAD.HI.U32 R6, R6, R15, RZ ;  /* 0x0000000f06067227 */ /* 0x000fc600078e00ff */
[----:B------:R-:W-:Y:S01]  /*0220*/  ISETP.GE.U32.AND P4, PT, R3, R0, PT ;  /* 0x000000000300720c */ /* 0x000fe20003f86070 */
[----:B------:R-:W-:Y:S01]  /*0230*/  IMAD.MOV R9, RZ, RZ, -R7 ;  /* 0x000000ffff097224 */ /* 0x000fe200078e0a07 */
[----:B------:R-:W-:-:S03]  /*0240*/  IADD3 R10, PT, PT, -R6, RZ, RZ ;  /* 0x000000ff060a7210 */ /* 0x000fc60007ffe1ff */
[C---:B------:R-:W-:Y:S02]  /*0250*/  IMAD R9, R2.reuse, R9, R11 ;  /* 0x0000000902097224 */ /* 0x040fe400078e020b */
[C---:B------:R-:W-:Y:S02]  /*0260*/  IMAD R11, R2.reuse, R10, R15 ;  /* 0x0000000a020b7224 */ /* 0x040fe400078e020f */
[----:B------:R-:W3:Y:S01]  /*0270*/  S2R R15, SR_TID.X ;  /* 0x00000000000f7919 */ /* 0x000ee20000002100 */
[C---:B------:R-:W-:Y:S02]  /*0280*/  ISETP.GT.U32.AND P0, PT, R2.reuse, R9, PT ;  /* 0x000000090200720c */ /* 0x040fe40003f04070 */
[----:B------:R-:W-:Y:S01]  /*0290*/  ISETP.GT.U32.AND P1, PT, R2, R11, PT ;  /* 0x0000000b0200720c */ /* 0x000fe20003f24070 */
[----:B------:R-:W-:Y:S02]  /*02a0*/  @P4 IMAD.IADD R3, R3, 0x1, -R0 ;  /* 0x0000000103034824 */ /* 0x000fe400078e0a00 */
[----:B------:R-:W-:Y:S01]  /*02b0*/  @P4 VIADD R8, R8, 0x1 ;  /* 0x0000000108084836 */ /* 0x000fe20000000000 */
[----:B------:R-:W-:-:S02]  /*02c0*/  ISETP.GE.AND P4, PT, R5, RZ, PT ;  /* 0x000000ff0500720c */ /* 0x000fc40003f86270 */
[----:B------:R-:W-:-:S05]  /*02d0*/  ISETP.GE.U32.AND P6, PT, R3, R0, PT ;  /* 0x000000000300720c */ /* 0x000fca0003fc6070 */
[----:B------:R-:W-:Y:S01]  /*02e0*/  @!P0 IMAD.IADD R9, R9, 0x1, -R2 ;  /* 0x0000000109098824 */ /* 0x000fe200078e0a02 */
[----:B------:R-:W-:Y:S01]  /*02f0*/  @!P0 IADD3 R7, PT, PT, R7, 0x1, RZ ;  /* 0x0000000107078810 */ /* 0x000fe20007ffe0ff */
[----:B------:R-:W-:Y:S01]  /*0300*/  @!P1 VIADD R6, R6, 0x1 ;  /* 0x0000000106069836 */ /* 0x000fe20000000000 */
[-C--:B------:R-:W-:Y:S02]  /*0310*/  @!P1 IADD3 R11, PT, PT, R11, -R2.reuse, RZ ;  /* 0x800000020b0b9210 */ /* 0x080fe40007ffe0ff */
[-C--:B------:R-:W-:Y:S02]  /*0320*/  ISETP.GE.U32.AND P3, PT, R9, R2.reuse, PT ;  /* 0x000000020900720c */ /* 0x080fe40003f66070 */
[----:B------:R-:W-:Y:S01]  /*0330*/  ISETP.GE.U32.AND P5, PT, R11, R2, PT ;  /* 0x000000020b00720c */ /* 0x000fe20003fa6070 */
[----:B------:R-:W-:Y:S01]  /*0340*/  @P6 VIADD R8, R8, 0x1 ;  /* 0x0000000108086836 */ /* 0x000fe20000000000 */
[----:B------:R-:W-:Y:S02]  /*0350*/  @!P2 LOP3.LUT R8, RZ, R0, RZ, 0x33, !PT ;  /* 0x00000000ff08a212 */ /* 0x000fe400078e33ff */
[----:B------:R-:W-:-:S02]  /*0360*/  ISETP.GE.AND P2, PT, R12, RZ, PT ;  /* 0x000000ff0c00720c */ /* 0x000fc40003f46270 */
[----:B------:R-:W-:Y:S02]  /*0370*/  VIMNMX.U32 R9, PT, PT, R8, 0x1, !PT ;  /* 0x0000000108097848 */ /* 0x000fe40007fe0000 */
[----:B------:R-:W-:Y:S02]  /*0380*/  ISETP.NE.AND P0, PT, R13, RZ, PT ;  /* 0x000000ff0d00720c */ /* 0x000fe40003f05270 */
[----:B------:R-:W-:Y:S01]  /*0390*/  ISETP.GE.AND P1, PT, R9, RZ, PT ;  /* 0x000000ff0900720c */ /* 0x000fe20003f26270 */
[----:B------:R-:W-:Y:S01]  /*03a0*/  @P3 VIADD R7, R7, 0x1 ;  /* 0x0000000107073836 */ /* 0x000fe20000000000 */
[----:B------:R-:W-:Y:S01]  /*03b0*/  LOP3.LUT R2, RZ, R13, RZ, 0x33, !PT ;  /* 0x0000000dff027212 */ /* 0x000fe200078e33ff */
[----:B---3--:R-:W-:Y:S01]  /*03c0*/  IMAD R0, R0, UR4, R15 ;  /* 0x0000000400007c24 */ /* 0x008fe2000f8e020f */
[----:B------:R-:W-:Y:S01]  /*03d0*/  @P5 IADD3 R6, PT, PT, R6, 0x1, RZ ;  /* 0x0000000106065810 */ /* 0x000fe20007ffe0ff */
[----:B------:R-:W-:-:S04]  /*03e0*/  @!P4 IMAD.MOV R7, RZ, RZ, -R7 ;  /* 0x000000ffff07c224 */ /* 0x000fc800078e0a07 */
[----:B------:R-:W-:Y:S01]  /*03f0*/  @!P2 IMAD.MOV R6, RZ, RZ, -R6 ;  /* 0x000000ffff06a224 */ /* 0x000fe200078e0a06 */
[----:B------:R-:W-:-:S03]  /*0400*/  SEL R5, R2, R7, !P0 ;  /* 0x0000000702057207 */ /* 0x000fc60004000000 */
[----:B------:R-:W-:Y:S05]  /*0410*/  @!P1 EXIT ;  /* 0x000000000000994d */ /* 0x000fea0003800000 */
[----:B------:R-:W-:Y:S01]  /*0420*/  SEL R2, R2, R6, !P0 ;  /* 0x0000000602027207 */ /* 0x000fe20004000000 */
[----:B------:R-:W-:Y:S01]  /*0430*/  IMAD R11, R5, R4, RZ ;  /* 0x00000004050b7224 */ /* 0x000fe200078e02ff */
[C---:B------:R-:W-:Y:S01]  /*0440*/  ISETP.GE.AND P0, PT, R13.reuse, 0x1, PT ;  /* 0x000000010d00780c */ /* 0x040fe20003f06270 */
[----:B------:R-:W-:Y:S01]  /*0450*/  IMAD R4, R0, R9, RZ ;  /* 0x0000000900047224 */ /* 0x000fe200078e02ff */
[----:B------:R-:W0:Y:S01]  /*0460*/  LDCU.64 UR4, c[0x0][0x358] ;  /* 0x00006b00ff0477ac */ /* 0x000e220008000a00 */
[----:B------:R-:W-:Y:S02]  /*0470*/  IMAD R3, R13, R13, RZ ;  /* 0x0000000d0d037224 */ /* 0x000fe400078e02ff */
[----:B------:R-:W-:Y:S01]  /*0480*/  IMAD R7, R5, R2, RZ ;  /* 0x0000000205077224 */ /* 0x000fe200078e02ff */
[----:B------:R-:W-:Y:S01]  /*0490*/  IADD3 R9, PT, PT, R9, R4, RZ ;  /* 0x0000000409097210 */ /* 0x000fe20007ffe0ff */
[----:B------:R-:W-:Y:S01]  /*04a0*/  IMAD R11, R2, R11, RZ ;  /* 0x0000000b020b7224 */ /* 0x000fe200078e02ff */
[----:B------:R-:W-:-:S05]  /*04b0*/  I2FP.F32.U32 R3, R3 ;  /* 0x0000000300037245 */ /* 0x000fca0000201000 */
[----:B------:R-:W-:Y:S05]  /*04c0*/  @!P0 BRA `(.L_x_0) ;  /* 0x0000001000388947 */ /* 0x000fea0003800000 */
[C---:B------:R-:W-:Y:S01]  /*04d0*/  LOP3.LUT R6, R13.reuse, 0xf, RZ, 0xc0, !PT ;  /* 0x0000000f0d067812 */ /* 0x040fe200078ec0ff */
[----:B------:R-:W1:Y:S01]  /*04e0*/  LDCU.64 UR8, c[0x0][0x398] ;  /* 0x00007300ff0877ac */ /* 0x000e620008000a00 */
[C---:B------:R-:W-:Y:S02]  /*04f0*/  LOP3.LUT R8, R13.reuse, 0x7, RZ, 0xc0, !PT ;  /* 0x000000070d087812 */ /* 0x040fe400078ec0ff */
[C---:B------:R-:W-:Y:S02]  /*0500*/  LOP3.LUT R10, R13.reuse, 0x7ffffff0, RZ, 0xc0, !PT ;  /* 0x7ffffff00d0a7812 */ /* 0x040fe400078ec0ff */
[----:B------:R-:W-:-:S07]  /*0510*/  LOP3.LUT R12, R13, 0x3, RZ, 0xc0, !PT ;  /* 0x000000030d0c7812 */ /* 0x000fce00078ec0ff */
.L_x_13:
[----:B------:R-:W-:Y:S01]  /*0520*/  ISETP.GE.AND P0, PT, R4, R11, PT ;  /* 0x0000000b0400720c */ /* 0x000fe20003f06270 */
[----:B------:R-:W-:-:S12]  /*0530*/  BSSY.RECONVERGENT B0, `(.L_x_1) ;  /* 0x0000103000007945 */ /* 0x000fd80003800200 */
[----:B--2---:R-:W-:Y:S05]  /*0540*/  @P0 BRA `(.L_x_2) ;  /* 0x0000001000040947 */ /* 0x004fea0003800000 */
[-C--:B------:R-:W-:Y:S02]  /*0550*/  IABS R13, R7.reuse ;  /* 0x00000007000d7213 */ /* 0x080fe40000000000 */
[----:B------:R-:W-:Y:S02]  /*0560*/  IABS R18, R7 ;  /* 0x0000000700127213 */ /* 0x000fe40000000000 */
[----:B------:R-:W2:Y:S01]  /*0570*/  I2F.RP R0, R13 ;  /* 0x0000000d00007306 */ /* 0x000ea20000209400 */
[----:B------:R-:W-:-:S04]  /*0580*/  IABS R19, R2 ;  /* 0x0000000200137213 */ /* 0x000fc80000000000 */
[----:B------:R-:W-:-:S03]  /*0590*/  IADD3 R19, PT, PT, RZ, -R19, RZ ;  /* 0x80000013ff137210 */ /* 0x000fc60007ffe0ff */
[----:B--2---:R-:W2:Y:S02]  /*05a0*/  MUFU.RCP R0, R0 ;  /* 0x0000000000007308 */ /* 0x004ea40000001000 */
[----:B--2---:R-:W-:Y:S01]  /*05b0*/  VIADD R14, R0, 0xffffffe ;  /* 0x0ffffffe000e7836 */ /* 0x004fe20000000000 */
[----:B------:R-:W-:-:S05]  /*05c0*/  IABS R0, R2 ;  /* 0x0000000200007213 */ /* 0x000fca0000000000 */
[----:B------:R2:W3:Y:S02]  /*05d0*/  F2I.FTZ.U32.TRUNC.NTZ R15, R14 ;  /* 0x0000000e000f7305 */ /* 0x0004e4000021f000 */
[----:B--2---:R-:W-:Y:S01]  /*05e0*/  MOV R14, RZ ;  /* 0x000000ff000e7202 */ /* 0x004fe20000000f00 */
[----:B---3--:R-:W-:-:S04]  /*05f0*/  IMAD.MOV R16, RZ, RZ, -R15 ;  /* 0x000000ffff107224 */ /* 0x008fc800078e0a0f */
[----:B------:R-:W-:Y:S01]  /*0600*/  IMAD R17, R16, R13, RZ ;  /* 0x0000000d10117224 */ /* 0x000fe200078e02ff */
[----:B------:R-:W-:-:S03]  /*0610*/  IABS R16, R4 ;  /* 0x0000000400107213 */ /* 0x000fc60000000000 */
[----:B------:R-:W-:-:S04]  /*0620*/  IMAD.HI.U32 R15, R15, R17, R14 ;  /* 0x000000110f0f7227 */ /* 0x000fc800078e000e */
[----:B------:R-:W-:Y:S02]  /*0630*/  IMAD.MOV R17, RZ, RZ, -R18 ;  /* 0x000000ffff117224 */ /* 0x000fe400078e0a12 */
[----:B------:R-:W-:Y:S02]  /*0640*/  IMAD.HI.U32 R14, R15, R16, RZ ;  /* 0x000000100f0e7227 */ /* 0x000fe400078e00ff */
[----:B------:R-:W2:Y:S02]  /*0650*/  I2F.RP R15, R0 ;  /* 0x00000000000f7306 */ /* 0x000ea40000209400 */
[----:B------:R-:W-:-:S05]  /*0660*/  IMAD R16, R14, R17, R16 ;  /* 0x000000110e107224 */ /* 0x000fca00078e0210 */
[----:B------:R-:W-:Y:S01]  /*0670*/  ISETP.GT.U32.AND P1, PT, R13, R16, PT ;  /* 0x000000100d00720c */ /* 0x000fe20003f24070 */
[----:B--2---:R-:W2:-:S12]  /*0680*/  MUFU.RCP R15, R15 ;  /* 0x0000000f000f7308 */ /* 0x004e980000001000 */
[----:B------:R-:W-:Y:S02]  /*0690*/  @!P1 IMAD.IADD R16, R16, 0x1, -R13 ;  /* 0x0000000110109824 */ /* 0x000fe400078e0a0d */
[----:B------:R-:W-:Y:S01]  /*06a0*/  @!P1 VIADD R14, R14, 0x1 ;  /* 0x000000010e0e9836 */ /* 0x000fe20000000000 */
[----:B------:R-:W-:Y:S02]  /*06b0*/  ISETP.NE.AND P1, PT, R7, RZ, PT ;  /* 0x000000ff0700720c */ /* 0x000fe40003f25270 */
[----:B------:R-:W-:Y:S02]  /*06c0*/  ISETP.GE.U32.AND P0, PT, R16, R13, PT ;  /* 0x0000000d1000720c */ /* 0x000fe40003f06070 */
[----:B------:R-:W-:-:S04]  /*06d0*/  LOP3.LUT R13, R4, R7, RZ, 0x3c, !PT ;  /* 0x00000007040d7212 */ /* 0x000fc800078e3cff */
[----:B------:R-:W-:Y:S02]  /*06e0*/  ISETP.GE.AND P2, PT, R13, RZ, PT ;  /* 0x000000ff0d00720c */ /* 0x000fe40003f46270 */
[----:B--2---:R-:W-:-:S04]  /*06f0*/  IADD3 R16, PT, PT, R15, 0xffffffe, RZ ;  /* 0x0ffffffe0f107810 */ /* 0x004fc80007ffe0ff */
[----:B------:R2:W3:Y:S01]  /*0700*/  F2I.FTZ.U32.TRUNC.NTZ R17, R16 ;  /* 0x0000001000117305 */ /* 0x0004e2000021f000 */
[----:B------:R-:W-:-:S06]  /*0710*/  @P0 VIADD R14, R14, 0x1 ;  /* 0x000000010e0e0836 */ /* 0x000fcc0000000000 */
[----:B------:R-:W-:Y:S02]  /*0720*/  @!P2 IADD3 R14, PT, PT, -R14, RZ, RZ ;  /* 0x000000ff0e0ea210 */ /* 0x000fe40007ffe1ff */
[----:B------:R-:W-:Y:S01]  /*0730*/  @!P1 LOP3.LUT R14, RZ, R7, RZ, 0x33, !PT ;  /* 0x00000007ff0e9212 */ /* 0x000fe200078e33ff */
[----:B--2---:R-:W-:-:S04]  /*0740*/  IMAD.MOV.U32 R16, RZ, RZ, RZ ;  /* 0x000000ffff107224 */ /* 0x004fc800078e00ff */
[----:B------:R-:W-:Y:S02]  /*0750*/  IMAD.MOV R15, RZ, RZ, -R14 ;  /* 0x000000ffff0f7224 */ /* 0x000fe400078e0a0e */
[----:B---3--:R-:W-:Y:S02]  /*0760*/  IMAD.MOV R13, RZ, RZ, -R17 ;  /* 0x000000ffff0d7224 */ /* 0x008fe400078e0a11 */
[----:B------:R-:W-:Y:S02]  /*0770*/  IMAD R15, R7, R15, R4 ;  /* 0x0000000f070f7224 */ /* 0x000fe400078e0204 */
[----:B------:R-:W-:-:S03]  /*0780*/  IMAD R13, R13, R0, RZ ;  /* 0x000000000d0d7224 */ /* 0x000fc600078e02ff */
[----:B------:R-:W-:Y:S01]  /*0790*/  IABS R18, R15 ;  /* 0x0000000f00127213 */ /* 0x000fe20000000000 */
[----:B------:R-:W-:-:S04]  /*07a0*/  IMAD.HI.U32 R16, R17, R13, R16 ;  /* 0x0000000d11107227 */ /* 0x000fc800078e0010 */
[----:B------:R-:W-:Y:S01]  /*07b0*/  IMAD.MOV.U32 R17, RZ, RZ, R18 ;  /* 0x000000ffff117224 */ /* 0x000fe200078e0012 */
[----:B------:R-:W-:-:S03]  /*07c0*/  MOV R18, R19 ;  /* 0x0000001300127202 */ /* 0x000fc60000000f00 */
[----:B------:R-:W-:-:S04]  /*07d0*/  IMAD.HI.U32 R13, R16, R17, RZ ;  /* 0x00000011100d7227 */ /* 0x000fc800078e00ff */
[----:B------:R-:W-:Y:S02]  /*07e0*/  IMAD R17, R13, R18, R17 ;  /* 0x000000120d117224 */ /* 0x000fe400078e0211 */
[----:B------:R-:W-:-:S03]  /*07f0*/  HFMA2 R18, -RZ, RZ, 0, 0 ;  /* 0x00000000ff127431 */ /* 0x000fc600000001ff */
[----:B------:R-:W-:-:S13]  /*0800*/  ISETP.GT.U32.AND P1, PT, R0, R17, PT ;  /* 0x000000110000720c */ /* 0x000fda0003f24070 */
[----:B------:R-:W-:Y:S02]  /*0810*/  @!P1 IMAD.IADD R17, R17, 0x1, -R0 ;  /* 0x0000000111119824 */ /* 0x000fe400078e0a00 */
[----:B------:R-:W-:Y:S01]  /*0820*/  @!P1 VIADD R13, R13, 0x1 ;  /* 0x000000010d0d9836 */ /* 0x000fe20000000000 */
[----:B------:R-:W-:Y:S02]  /*0830*/  ISETP.NE.AND P1, PT, R2, RZ, PT ;  /* 0x000000ff0200720c */ /* 0x000fe40003f25270 */
[----:B------:R-:W-:Y:S02]  /*0840*/  ISETP.GE.U32.AND P0, PT, R17, R0, PT ;  /* 0x000000001100720c */ /* 0x000fe40003f06070 */
[----:B------:R-:W-:-:S04]  /*0850*/  LOP3.LUT R0, R15, R2, RZ, 0x3c, !PT ;  /* 0x000000020f007212 */ /* 0x000fc800078e3cff */
[----:B------:R-:W-:Y:S01]  /*0860*/  ISETP.GE.AND P2, PT, R0, RZ, PT ;  /* 0x000000ff0000720c */ /* 0x000fe20003f46270 */
[----:B------:R-:W-:-:S06]  /*0870*/  IMAD.MOV.U32 R0, RZ, RZ, RZ ;  /* 0x000000ffff007224 */ /* 0x000fcc00078e00ff */
[----:B------:R-:W-:-:S06]  /*0880*/  @P0 IADD3 R13, PT, PT, R13, 0x1, RZ ;  /* 0x000000010d0d0810 */ /* 0x000fcc0007ffe0ff */
[----:B------:R-:W-:Y:S01]  /*0890*/  @!P2 IMAD.MOV R13, RZ, RZ, -R13 ;  /* 0x000000ffff0da224 */ /* 0x000fe200078e0a0d */
[----:B------:R-:W-:-:S05]  /*08a0*/  @!P1 LOP3.LUT R13, RZ, R2, RZ, 0x33, !PT ;  /* 0x00000002ff0d9212 */ /* 0x000fca00078e33ff */
[----:B------:R-:W-:-:S04]  /*08b0*/  IMAD.MOV R16, RZ, RZ, -R13 ;  /* 0x000000ffff107224 */ /* 0x000fc800078e0a0d */
[----:B------:R-:W-:-:S07]  /*08c0*/  IMAD R15, R2, R16, R15 ;  /* 0x00000010020f7224 */ /* 0x000fce00078e020f */
.L_x_10:
[----:B------:R-:W2:Y:S01]  /*08d0*/  LDCU UR7, c[0x0][0x39c] ;  /* 0x00007380ff0777ac */ /* 0x000ea20008000800 */
[----:B------:R-:W-:Y:S01]  /*08e0*/  IMAD.MOV.U32 R22, RZ, RZ, RZ ;  /* 0x000000ffff167224 */ /* 0x000fe200078e00ff */
[----:B------:R-:W3:Y:S01]  /*08f0*/  LDCU UR6, c[0x0][0x394] ;  /* 0x00007280ff0677ac */ /* 0x000ee20008000800 */
[----:B--2---:R-:W-:-:S04]  /*0900*/  IMAD.U32 R20, RZ, RZ, UR7 ;  /* 0x00000007ff147e24 */ /* 0x004fc8000f8e00ff */
[----:B------:R-:W-:Y:S01]  /*0910*/  IMAD R19, R13, R20, R18 ;  /* 0x000000140d137224 */ /* 0x000fe200078e0212 */
[----:B------:R-:W-:Y:S02]  /*0920*/  ISETP.GE.U32.AND P0, PT, R20, 0x10, PT ;  /* 0x000000101400780c */ /* 0x000fe40003f06070 */
[----:B------:R-:W-:Y:S01]  /*0930*/  IADD3 R18, PT, PT, R18, 0x1, RZ ;  /* 0x0000000112127810 */ /* 0x000fe20007ffe0ff */
[----:B---3--:R-:W-:-:S03]  /*0940*/  IMAD R21, R14, UR6, R19 ;  /* 0x000000060e157c24 */ /* 0x008fc6000f8e0213 */
[----:B------:R-:W-:-:S07]  /*0950*/  ISETP.NE.AND P1, PT, R18, R20, PT ;  /* 0x000000141200720c */ /* 0x000fce0003f25270 */
[----:B------:R-:W-:Y:S06]  /*0960*/  @!P0 BRA `(.L_x_3) ;  /* 0x0000000400288947 */ /* 0x000fec0003800000 */
[----:B------:R-:W-:Y:S01]  /*0970*/  ISETP.GE.AND P0, PT, R19, UR6, PT ;  /* 0x0000000613007c0c */ /* 0x000fe2000bf06270 */
[----:B------:R-:W-:-:S12]  /*0980*/  IMAD.MOV.U32 R23, RZ, RZ, RZ ;  /* 0x000000ffff177224 */ /* 0x000fd800078e00ff */
.L_x_4:
[----:B------:R-:W2:Y:S01]  /*0990*/  LDC.64 R16, c[0x0][0x380] ;  /* 0x0000e000ff107b82 */ /* 0x000ea20000000a00 */
[----:B-1----:R-:W-:-:S05]  /*09a0*/  MOV R20, UR9 ;  /* 0x0000000900147c02 */ /* 0x002fca0008000f00 */
[----:B------:R-:W-:-:S04]  /*09b0*/  IMAD R22, R15, R20, R23 ;  /* 0x000000140f167224 */ /* 0x000fc800078e0217 */
[C---:B------:R-:W-:Y:S01]  /*09c0*/  VIADD R24, R22.reuse, 0x1 ;  /* 0x0000000116187836 */ /* 0x040fe20000000000 */
[----:B------:R-:W-:Y:S01]  /*09d0*/  ISETP.GE.OR P2, PT, R22, UR8, P0 ;  /* 0x0000000816007c0c */ /* 0x000fe20008746670 */
[----:B------:R-:W-:-:S03]  /*09e0*/  IMAD R25, R21, UR8, R22 ;  /* 0x0000000815197c24 */ /* 0x000fc6000f8e0216 */
[----:B------:R-:W-:Y:S01]  /*09f0*/  ISETP.GE.OR P3, PT, R24, UR8, P0 ;  /* 0x0000000818007c0c */ /* 0x000fe20008766670 */
[----:B------:R-:W-:Y:S02]  /*0a00*/  VIADD R24, R22, 0x2 ;  /* 0x0000000216187836 */ /* 0x000fe40000000000 */
[----:B--2---:R-:W-:-:S03]  /*0a10*/  IMAD.WIDE R16, R25, 0x4, R16 ;  /* 0x0000000419107825 */ /* 0x004fc600078e0210 */
[----:B------:R-:W-:-:S03]  /*0a20*/  ISETP.GE.OR P4, PT, R24, UR8, P0 ;  /* 0x0000000818007c0c */ /* 0x000fc60008786670 */
[----:B0-----:R-:W2:Y:S01]  /*0a30*/  @!P2 LDG.E R27, desc[UR4][R16.64] ;  /* 0x00000004101ba981 */ /* 0x001ea2000c1e1900 */
[----:B------:R-:W-:-:S03]  /*0a40*/  IADD3 R24, PT, PT, R22, 0x3, RZ ;  /* 0x0000000316187810 */ /* 0x000fc60007ffe0ff */
[----:B------:R-:W3:Y:S01]  /*0a50*/  @!P3 LDG.E R29, desc[UR4][R16.64+0x4] ;  /* 0x00000404101db981 */ /* 0x000ee2000c1e1900 */
[----:B------:R-:W-:-:S05]  /*0a60*/  ISETP.GE.OR P5, PT, R24, UR8, P0 ;  /* 0x0000000818007c0c */ /* 0x000fca00087a6670 */
[----:B------:R-:W4:Y:S08]  /*0a70*/  @!P4 LDG.E R24, desc[UR4][R16.64+0x8] ;  /* 0x000008041018c981 */ /* 0x000f30000c1e1900 */
[----:B------:R-:W5:Y:S01]  /*0a80*/  @!P5 LDG.E R25, desc[UR4][R16.64+0xc] ;  /* 0x00000c041019d981 */ /* 0x000f62000c1e1900 */
[----:B------:R-:W-:Y:S02]  /*0a90*/  VIADD R26, R22, 0x4 ;  /* 0x00000004161a7836 */ /* 0x000fe40000000000 */
[----:B--2---:R-:W-:-:S03]  /*0aa0*/  @!P2 FADD R0, R0, R27 ;  /* 0x0000001b0000a221 */ /* 0x004fc60000000000 */
[----:B------:R-:W-:Y:S01]  /*0ab0*/  ISETP.GE.OR P2, PT, R26, UR8, P0 ;  /* 0x000000081a007c0c */ /* 0x000fe20008746670 */
[----:B------:R-:W-:Y:S02]  /*0ac0*/  VIADD R26, R22, 0x5 ;  /* 0x00000005161a7836 */ /* 0x000fe40000000000 */
[----:B---3--:R-:W-:-:S03]  /*0ad0*/  @!P3 FADD R0, R0, R29 ;  /* 0x0000001d0000b221 */ /* 0x008fc60000000000 */
[----:B------:R-:W-:Y:S01]  /*0ae0*/  ISETP.GE.OR P3, PT, R26, UR8, P0 ;  /* 0x000000081a007c0c */ /* 0x000fe20008766670 */
[----:B----4-:R-:W-:Y:S01]  /*0af0*/  @!P4 FADD R0, R0, R24 ;  /* 0x000000180000c221 */ /* 0x010fe20000000000 */
[----:B------:R-:W-:-:S05]  /*0b00*/  IADD3 R24, PT, PT, R22, 0x6, RZ ;  /* 0x0000000616187810 */ /* 0x000fca0007ffe0ff */
[----:B------:R-:W2:Y:S01]  /*0b10*/  @!P2 LDG.E R27, desc[UR4][R16.64+0x10] ;  /* 0x00001004101ba981 */ /* 0x000ea2000c1e1900 */
[----:B------:R-:W-:Y:S01]  /*0b20*/  ISETP.GE.OR P4, PT, R24, UR8, P0 ;  /* 0x0000000818007c0c */ /* 0x000fe20008786670 */
[----:B------:R-:W-:Y:S02]  /*0b30*/  VIADD R24, R22, 0x7 ;  /* 0x0000000716187836 */ /* 0x000fe40000000000 */
[----:B-----5:R-:W-:Y:S02]  /*0b40*/  @!P5 FADD R0, R0, R25 ;  /* 0x000000190000d221 */ /* 0x020fe40000000000 */
[----:B------:R-:W3:Y:S01]  /*0b50*/  @!P3 LDG.E R29, desc[UR4][R16.64+0x14] ;  /* 0x00001404101db981 */ /* 0x000ee2000c1e1900 */
[----:B------:R-:W-:-:S07]  /*0b60*/  ISETP.GE.OR P5, PT, R24, UR8, P0 ;  /* 0x0000000818007c0c */ /* 0x000fce00087a6670 */
[----:B------:R-:W4:Y:S06]  /*0b70*/  @!P4 LDG.E R24, desc[UR4][R16.64+0x18] ;  /* 0x000018041018c981 */ /* 0x000f2c000c1e1900 */
[----:B------:R-:W5:Y:S01]  /*0b80*/  @!P5 LDG.E R25, desc[UR4][R16.64+0x1c] ;  /* 0x00001c041019d981 */ /* 0x000f62000c1e1900 */
[----:B------:R-:W-:Y:S02]  /*0b90*/  VIADD R26, R22, 0x8 ;  /* 0x00000008161a7836 */ /* 0x000fe40000000000 */
[----:B--2---:R-:W-:-:S04]  /*0ba0*/  @!P2 FADD R0, R0, R27 ;  /* 0x0000001b0000a221 */ /* 0x004fc80000000000 */
[----:B---3--:R-:W-:Y:S01]  /*0bb0*/  @!P3 FADD R0, R0, R29 ;  /* 0x0000001d0000b221 */ /* 0x008fe20000000000 */
[----:B------:R-:W-:Y:S02]  /*0bc0*/  ISETP.GE.OR P3, PT, R26, UR8, P0 ;  /* 0x000000081a007c0c */ /* 0x000fe40008766670 */
[----:B------:R-:W-:-:S04]  /*0bd0*/  IADD3 R26, PT, PT, R22, 0x9, RZ ;  /* 0x00000009161a7810 */ /* 0x000fc80007ffe0ff */
[----:B------:R-:W-:Y:S01]  /*0be0*/  ISETP.GE.OR P2, PT, R26, UR8, P0 ;  /* 0x000000081a007c0c */ /* 0x000fe20008746670 */
[----:B----4-:R-:W-:-:S06]  /*0bf0*/  @!P4 FADD R0, R0, R24 ;  /* 0x000000180000c221 */ /* 0x010fcc0000000000 */
[----:B------:R-:W2:Y:S01]  /*0c00*/  @!P3 LDG.E R27, desc[UR4][R16.64+0x20] ;  /* 0x00002004101bb981 */ /* 0x000ea2000c1e1900 */
[----:B-----5:R-:W-:Y:S01]  /*0c10*/  @!P5 FADD R0, R0, R25 ;  /* 0x000000190000d221 */ /* 0x020fe20000000000 */
[----:B------:R-:W-:-:S04]  /*0c20*/  VIADD R25, R22, 0xa ;  /* 0x0000000a16197836 */ /* 0x000fc80000000000 */
[----:B------:R-:W3:Y:S01]  /*0c30*/  @!P2 LDG.E R24, desc[UR4][R16.64+0x24] ;  /* 0x000024041018a981 */ /* 0x000ee2000c1e1900 */
[----:B------:R-:W-:Y:S01]  /*0c40*/  ISETP.GE.OR P4, PT, R25, UR8, P0 ;  /* 0x0000000819007c0c */ /* 0x000fe20008786670 */
[----:B------:R-:W-:-:S05]  /*0c50*/  VIADD R25, R22, 0xb ;  /* 0x0000000b16197836 */ /* 0x000fca0000000000 */
[----:B------:R-:W-:-:S07]  /*0c60*/  ISETP.GE.OR P5, PT, R25, UR8, P0 ;  /* 0x0000000819007c0c */ /* 0x000fce00087a6670 */
[----:B------:R-:W4:Y:S06]  /*0c70*/  @!P4 LDG.E R29, desc[UR4][R16.64+0x28] ;  /* 0x00002804101dc981 */ /* 0x000f2c000c1e1900 */
[----:B------:R-:W5:Y:S01]  /*0c80*/  @!P5 LDG.E R25, desc[UR4][R16.64+0x2c] ;  /* 0x00002c041019d981 */ /* 0x000f62000c1e1900 */
[----:B--2---:R-:W-:-:S04]  /*0c90*/  @!P3 FADD R0, R0, R27 ;  /* 0x0000001b0000b221 */ /* 0x004fc80000000000 */
[----:B---3--:R-:W-:Y:S01]  /*0ca0*/  @!P2 FADD R0, R0, R24 ;  /* 0x000000180000a221 */ /* 0x008fe20000000000 */
[----:B------:R-:W-:-:S04]  /*0cb0*/  IADD3 R24, PT, PT, R22, 0xc, RZ ;  /* 0x0000000c16187810 */ /* 0x000fc80007ffe0ff */
[----:B------:R-:W-:Y:S01]  /*0cc0*/  ISETP.GE.OR P6, PT, R24, UR8, P0 ;  /* 0x0000000818007c0c */ /* 0x000fe200087c6670 */
[----:B------:R-:W-:-:S05]  /*0cd0*/  VIADD R24, R22, 0xd ;  /* 0x0000000d16187836 */ /* 0x000fca0000000000 */
[----:B------:R-:W-:Y:S01]  /*0ce0*/  ISETP.GE.OR P3, PT, R24, UR8, P0 ;  /* 0x0000000818007c0c */ /* 0x000fe20008766670 */
[C---:B------:R-:W-:Y:S01]  /*0cf0*/  VIADD R24, R22.reuse, 0xe ;  /* 0x0000000e16187836 */ /* 0x040fe20000000000 */
[----:B------:R-:W-:Y:S01]  /*0d00*/  IADD3 R22, PT, PT, R22, 0xf, RZ ;  /* 0x0000000f16167810 */ /* 0x000fe20007ffe0ff */
[----:B----4-:R-:W-:-:S03]  /*0d10*/  @!P4 FADD R0, R0, R29 ;  /* 0x0000001d0000c221 */ /* 0x010fc60000000000 */
[----:B------:R-:W-:Y:S01]  /*0d20*/  ISETP.GE.OR P2, PT, R24, UR8, P0 ;  /* 0x0000000818007c0c */ /* 0x000fe20008746670 */
[----:B------:R-:W2:Y:S01]  /*0d30*/  @!P6 LDG.E R27, desc[UR4][R16.64+0x30] ;  /* 0x00003004101be981 */ /* 0x000ea2000c1e1900 */
[----:B------:R-:W-:Y:S01]  /*0d40*/  ISETP.GE.OR P4, PT, R22, UR8, P0 ;  /* 0x0000000816007c0c */ /* 0x000fe20008786670 */
[----:B-----5:R-:W-:-:S04]  /*0d50*/  @!P5 FADD R0, R0, R25 ;  /* 0x000000190000d221 */ /* 0x020fc80000000000 */
[----:B------:R-:W3:Y:S06]  /*0d60*/  @!P3 LDG.E R25, desc[UR4][R16.64+0x34] ;  /* 0x000034041019b981 */ /* 0x000eec000c1e1900 */
[----:B------:R-:W4:Y:S04]  /*0d70*/  @!P2 LDG.E R29, desc[UR4][R16.64+0x38] ;  /* 0x00003804101da981 */ /* 0x000f28000c1e1900 */
[----:B------:R-:W5:Y:S01]  /*0d80*/  @!P4 LDG.E R22, desc[UR4][R16.64+0x3c] ;  /* 0x00003c041016c981 */ /* 0x000f62000c1e1900 */
[----:B------:R-:W-:-:S02]  /*0d90*/  VIADD R23, R23, 0x10 ;  /* 0x0000001017177836 */ /* 0x000fc40000000000 */
[----:B--2---:R-:W-:-:S04]  /*0da0*/  @!P6 FADD R0, R0, R27 ;  /* 0x0000001b0000e221 */ /* 0x004fc80000000000 */
[----:B---3--:R-:W-:Y:S01]  /*0db0*/  @!P3 FADD R0, R0, R25 ;  /* 0x000000190000b221 */ /* 0x008fe20000000000 */
[----:B------:R-:W-:-:S03]  /*0dc0*/  ISETP.NE.AND P3, PT, R23, R10, PT ;  /* 0x0000000a1700720c */ /* 0x000fc60003f65270 */
[----:B----4-:R-:W-:-:S04]  /*0dd0*/  @!P2 FADD R0, R0, R29 ;  /* 0x0000001d0000a221 */ /* 0x010fc80000000000 */
[----:B-----5:R-:W-:-:S06]  /*0de0*/  @!P4 FADD R0, R0, R22 ;  /* 0x000000160000c221 */ /* 0x020fcc0000000000 */
[----:B------:R-:W-:Y:S05]  /*0df0*/  @P3 BRA `(.L_x_4) ;  /* 0xfffffff800e43947 */ /* 0x000fea000383ffff */
[----:B------:R-:W-:-:S07]  /*0e00*/  IMAD.MOV.U32 R22, RZ, RZ, R10 ;  /* 0x000000ffff167224 */ /* 0x000fce00078e000a */
.L_x_3:
[----:B------:R-:W-:-:S13]  /*0e10*/  ISETP.NE.AND P0, PT, R6, RZ, PT ;  /* 0x000000ff0600720c */ /* 0x000fda0003f05270 */
[----:B------:R-:W-:Y:S05]  /*0e20*/  @!P0 BRA `(.L_x_5) ;  /* 0x0000000400808947 */ /* 0x000fea0003800000 */
[----:B------:R-:W-:Y:S02]  /*0e30*/  IADD3 R16, PT, PT, R6, -0x1, RZ ;  /* 0xffffffff06107810 */ /* 0x000fe40007ffe0ff */
[----:B------:R-:W-:Y:S02]  /*0e40*/  ISETP.NE.AND P2, PT, R8, RZ, PT ;  /* 0x000000ff0800720c */ /* 0x000fe40003f45270 */
[----:B------:R-:W-:-:S13]  /*0e50*/  ISETP.GE.U32.AND P0, PT, R16, 0x7, PT ;  /* 0x000000071000780c */ /* 0x000fda0003f06070 */
[----:B------:R-:W-:Y:S05]  /*0e60*/  @!P0 BRA `(.L_x_6) ;  /* 0x00000000009c8947 */ /* 0x000fea0003800000 */
[----:B------:R-:W2:Y:S01]  /*0e70*/  LDCU UR6, c[0x0][0x394] ;  /* 0x00007280ff0677ac */ /* 0x000ea20008000800 */
[----:B------:R-:W3:Y:S01]  /*0e80*/  LDC.64 R16, c[0x0][0x380] ;  /* 0x0000e000ff107b82 */ /* 0x000ee20000000a00 */
[----:B------:R-:W-:Y:S01]  /*0e90*/  IMAD R24, R15, R20, R22 ;  /* 0x000000140f187224 */ /* 0x000fe200078e0216 */
[----:B------:R-:W4:Y:S03]  /*0ea0*/  LDCU UR7, c[0x0][0x398] ;  /* 0x00007300ff0777ac */ /* 0x000f260008000800 */
[----:B------:R-:W-:Y:S01]  /*0eb0*/  VIADD R23, R24, 0x1 ;  /* 0x0000000118177836 */ /* 0x000fe20000000000 */
[----:B--2---:R-:W-:-:S04]  /*0ec0*/  ISETP.GE.AND P0, PT, R19, UR6, PT ;  /* 0x0000000613007c0c */ /* 0x004fc8000bf06270 */
[----:B----4-:R-:W-:Y:S02]  /*0ed0*/  ISETP.GE.OR P4, PT, R24, UR7, P0 ;  /* 0x0000000718007c0c */ /* 0x010fe40008786670 */
[----:B------:R-:W-:Y:S01]  /*0ee0*/  ISETP.GE.OR P5, PT, R23, UR7, P0 ;  /* 0x0000000717007c0c */ /* 0x000fe200087a6670 */
[----:B------:R-:W-:-:S04]  /*0ef0*/  IMAD R23, R21, UR7, R24 ;  /* 0x0000000715177c24 */ /* 0x000fc8000f8e0218 */
[----:B---3--:R-:W-:-:S04]  /*0f00*/  IMAD.WIDE R16, R23, 0x4, R16 ;  /* 0x0000000417107825 */ /* 0x008fc800078e0210 */
[C---:B------:R-:W-:Y:S02]  /*0f10*/  VIADD R23, R24.reuse, 0x2 ;  /* 0x0000000218177836 */ /* 0x040fe40000000000 */
[----:B0-----:R-:W2:Y:S03]  /*0f20*/  @!P4 LDG.E R27, desc[UR4][R16.64] ;  /* 0x00000004101bc981 */ /* 0x001ea6000c1e1900 */
[----:B------:R-:W-:Y:S01]  /*0f30*/  ISETP.GE.OR P3, PT, R23, UR7, P0 ;  /* 0x0000000717007c0c */ /* 0x000fe20008766670 */
[----:B------:R-:W3:Y:S01]  /*0f40*/  @!P5 LDG.E R29, desc[UR4][R16.64+0x4] ;  /* 0x00000404101dd981 */ /* 0x000ee2000c1e1900 */
[----:B------:R-:W-:-:S04]  /*0f50*/  IADD3 R23, PT, PT, R24, 0x3, RZ ;  /* 0x0000000318177810 */ /* 0x000fc80007ffe0ff */
[----:B------:R-:W-:-:S07]  /*0f60*/  ISETP.GE.OR P6, PT, R23, UR7, P0 ;  /* 0x0000000717007c0c */ /* 0x000fce00087c6670 */
[----:B------:R-:W4:Y:S06]  /*0f70*/  @!P3 LDG.E R25, desc[UR4][R16.64+0x8] ;  /* 0x000008041019b981 */ /* 0x000f2c000c1e1900 */
[----:B------:R-:W5:Y:S01]  /*0f80*/  @!P6 LDG.E R23, desc[UR4][R16.64+0xc] ;  /* 0x00000c041017e981 */ /* 0x000f62000c1e1900 */
[----:B------:R-:W-:Y:S02]  /*0f90*/  VIADD R26, R24, 0x4 ;  /* 0x00000004181a7836 */ /* 0x000fe40000000000 */
[----:B--2---:R-:W-:-:S04]  /*0fa0*/  @!P4 FADD R0, R0, R27 ;  /* 0x0000001b0000c221 */ /* 0x004fc80000000000 */
[----:B---3--:R-:W-:Y:S01]  /*0fb0*/  @!P5 FADD R0, R0, R29 ;  /* 0x0000001d0000d221 */ /* 0x008fe20000000000 */
[----:B------:R-:W-:Y:S01]  /*0fc0*/  ISETP.GE.OR P5, PT, R26, UR7, P0 ;  /* 0x000000071a007c0c */ /* 0x000fe200087a6670 */
[----:B------:R-:W-:-:S05]  /*0fd0*/  VIADD R26, R24, 0x5 ;  /* 0x00000005181a7836 */ /* 0x000fca0000000000 */
[----:B------:R-:W-:Y:S02]  /*0fe0*/  ISETP.GE.OR P4, PT, R26, UR7, P0 ;  /* 0x000000071a007c0c */ /* 0x000fe40008786670 */
[C---:B------:R-:W-:Y:S01]  /*0ff0*/  IADD3 R26, PT, PT, R24.reuse, 0x6, RZ ;  /* 0x00000006181a7810 */ /* 0x040fe20007ffe0ff */
[----:B------:R-:W-:Y:S02]  /*1000*/  VIADD R24, R24, 0x7 ;  /* 0x0000000718187836 */ /* 0x000fe40000000000 */
[----:B----4-:R-:W-:Y:S01]  /*1010*/  @!P3 FADD R0, R0, R25 ;  /* 0x000000190000b221 */ /* 0x010fe20000000000 */
        /* <DEDUP_REMOVED lines=9> */
[----:B---3--:R-:W-:-:S04]  /*10b0*/  @!P4 FADD R0, R0, R23 ;  /* 0x000000170000c221 */ /* 0x008fc80000000000 */
[----:B----4-:R-:W-:-:S04]  /*10c0*/  @!P3 FADD R0, R0, R27 ;  /* 0x0000001b0000b221 */ /* 0x010fc80000000000 */
[----:B-----5:R-:W-:-:S07]  /*10d0*/  @!P0 FADD R0, R0, R29 ;  /* 0x0000001d00008221 */ /* 0x020fce0000000000 */
.L_x_6:
        /* <DEDUP_REMOVED lines=9> */
[C---:B------:R-:W-:Y:S02]  /*1170*/  VIADD R23, R24.reuse, 0x1 ;  /* 0x0000000118177836 */ /* 0x040fe40000000000 */
[----:B------:R-:W-:Y:S01]  /*1180*/  VIADD R25, R24, 0x2 ;  /* 0x0000000218197836 */ /* 0x000fe20000000000 */
[----:B--2---:R-:W-:-:S04]  /*1190*/  ISETP.GE.AND P0, PT, R19, UR6, PT ;  /* 0x0000000613007c0c */ /* 0x004fc8000bf06270 */
[----:B----4-:R-:W-:Y:S02]  /*11a0*/  ISETP.GE.OR P3, PT, R24, UR7, P0 ;  /* 0x0000000718007c0c */ /* 0x010fe40008766670 */
[----:B------:R-:W-:Y:S01]  /*11b0*/  ISETP.GE.OR P4, PT, R23, UR7, P0 ;  /* 0x0000000717007c0c */ /* 0x000fe20008786670 */
[----:B------:R-:W-:Y:S01]  /*11c0*/  IMAD R23, R21, UR7, R24 ;  /* 0x0000000715177c24 */ /* 0x000fe2000f8e0218 */
[----:B------:R-:W-:-:S03]  /*11d0*/  ISETP.GE.OR P5, PT, R25, UR7, P0 ;  /* 0x0000000719007c0c */ /* 0x000fc600087a6670 */
[----:B---3--:R-:W-:Y:S01]  /*11e0*/  IMAD.WIDE R16, R23, 0x4, R16 ;  /* 0x0000000417107825 */ /* 0x008fe200078e0210 */
[----:B------:R-:W-:-:S04]  /*11f0*/  IADD3 R23, PT, PT, R24, 0x3, RZ ;  /* 0x0000000318177810 */ /* 0x000fc80007ffe0ff */
[----:B------:R-:W-:Y:S02]  /*1200*/  ISETP.GE.OR P0, PT, R23, UR7, P0 ;  /* 0x0000000717007c0c */ /* 0x000fe40008706670 */
[----:B0-----:R-:W2:Y:S04]  /*1210*/  @!P3 LDG.E R23, desc[UR4][R16.64] ;  /* 0x000000041017b981 */ /* 0x001ea8000c1e1900 */
[----:B------:R-:W3:Y:S04]  /*1220*/  @!P4 LDG.E R25, desc[UR4][R16.64+0x4] ;  /* 0x000004041019c981 */ /* 0x000ee8000c1e1900 */
[----:B------:R-:W4:Y:S04]  /*1230*/  @!P5 LDG.E R27, desc[UR4][R16.64+0x8] ;  /* 0x00000804101bd981 */ /* 0x000f28000c1e1900 */
[----:B------:R-:W5:Y:S01]  /*1240*/  @!P0 LDG.E R29, desc[UR4][R16.64+0xc] ;  /* 0x00000c04101d8981 */ /* 0x000f62000c1e1900 */
[----:B------:R-:W-:-:S02]  /*1250*/  VIADD R22, R22, 0x4 ;  /* 0x0000000416167836 */ /* 0x000fc40000000000 */
[----:B--2---:R-:W-:-:S04]  /*1260*/  @!P3 FADD R0, R0, R23 ;  /* 0x000000170000b221 */ /* 0x004fc80000000000 */
[----:B---3--:R-:W-:-:S04]  /*1270*/  @!P4 FADD R0, R0, R25 ;  /* 0x000000190000c221 */ /* 0x008fc80000000000 */
[----:B----4-:R-:W-:-:S04]  /*1280*/  @!P5 FADD R0, R0, R27 ;  /* 0x0000001b0000d221 */ /* 0x010fc80000000000 */
[----:B-----5:R-:W-:-:S07]  /*1290*/  @!P0 FADD R0, R0, R29 ;  /* 0x0000001d00008221 */ /* 0x020fce0000000000 */
.L_x_7:
[----:B------:R-:W-:Y:S05]  /*12a0*/  @!P2 BRA `(.L_x_5) ;  /* 0x000000000060a947 */ /* 0x000fea0003800000 */
[----:B------:R-:W2:Y:S01]  /*12b0*/  LDC R24, c[0x0][0x398] ;  /* 0x0000e600ff187b82 */ /* 0x000ea20000000800 */
[----:B------:R-:W3:Y:S01]  /*12c0*/  LDCU UR6, c[0x0][0x394] ;  /* 0x00007280ff0677ac */ /* 0x000ee20008000800 */
[----:B------:R-:W-:Y:S01]  /*12d0*/  IMAD R23, R15, R20, R22 ;  /* 0x000000140f177224 */ /* 0x000fe200078e0216 */
[----:B------:R-:W-:Y:S01]  /*12e0*/  BSSY.RECONVERGENT B1, `(.L_x_8) ;  /* 0x000000a000017945 */ /* 0x000fe20003800200 */
[----:B------:R-:W-:-:S04]  /*12f0*/  ISETP.NE.AND P3, PT, R12, 0x1, PT ;  /* 0x000000010c00780c */ /* 0x000fc80003f65270 */
[----:B------:R-:W4:Y:S01]  /*1300*/  LDC.64 R16, c[0x0][0x380] ;  /* 0x0000e000ff107b82 */ /* 0x000f220000000a00 */
[----:B---3--:R-:W-:-:S04]  /*1310*/  ISETP.GE.AND P0, PT, R19, UR6, PT ;  /* 0x0000000613007c0c */ /* 0x008fc8000bf06270 */
[-C--:B--2---:R-:W-:Y:S01]  /*1320*/  ISETP.GE.OR P2, PT, R23, R24.reuse, P0 ;  /* 0x000000181700720c */ /* 0x084fe20000746670 */
[----:B------:R-:W-:-:S04]  /*1330*/  IMAD R21, R21, R24, R23 ;  /* 0x0000001815157224 */ /* 0x000fc800078e0217 */
[----:B----4-:R-:W-:-:S08]  /*1340*/  IMAD.WIDE R16, R21, 0x4, R16 ;  /* 0x0000000415107825 */ /* 0x010fd000078e0210 */
[----:B------:R-:W-:Y:S05]  /*1350*/  @P2 BRA `(.L_x_9) ;  /* 0x0000000000082947 */ /* 0x000fea0003800000 */
[----:B0-----:R-:W2:Y:S02]  /*1360*/  LDG.E R19, desc[UR4][R16.64] ;  /* 0x0000000410137981 */ /* 0x001ea4000c1e1900 */
[----:B--2---:R-:W-:-:S07]  /*1370*/  FADD R0, R0, R19 ;  /* 0x0000001300007221 */ /* 0x004fce0000000000 */
.L_x_9:
[----:B01----:R-:W-:Y:S05]  /*1380*/  BSYNC.RECONVERGENT B1 ;  /* 0x0000000000017941 */ /* 0x003fea0003800200 */
.L_x_8:
[----:B------:R-:W-:Y:S05]  /*1390*/  @!P3 BRA `(.L_x_5) ;  /* 0x000000000024b947 */ /* 0x000fea0003800000 */
[C---:B------:R-:W-:Y:S01]  /*13a0*/  VIADD R19, R23.reuse, 0x1 ;  /* 0x0000000117137836 */ /* 0x040fe20000000000 */
[----:B------:R-:W-:-:S04]  /*13b0*/  IADD3 R21, PT, PT, R23, 0x2, RZ ;  /* 0x0000000217157810 */ /* 0x000fc80007ffe0ff */
[-C--:B------:R-:W-:Y:S02]  /*13c0*/  ISETP.GE.OR P2, PT, R19, R24.reuse, P0 ;  /* 0x000000181300720c */ /* 0x080fe40000746670 */
[----:B------:R-:W-:-:S04]  /*13d0*/  ISETP.GE.OR P0, PT, R21, R24, P0 ;  /* 0x000000181500720c */ /* 0x000fc80000706670 */
[----:B------:R-:W-:-:S07]  /*13e0*/  ISETP.EQ.OR P0, PT, R12, 0x2, P0 ;  /* 0x000000020c00780c */ /* 0x000fce0000702670 */
[----:B------:R-:W2:Y:S06]  /*13f0*/  @!P2 LDG.E R19, desc[UR4][R16.64+0x4] ;  /* 0x000004041013a981 */ /* 0x000eac000c1e1900 */
[----:B------:R-:W3:Y:S01]  /*1400*/  @!P0 LDG.E R21, desc[UR4][R16.64+0x8] ;  /* 0x0000080410158981 */ /* 0x000ee2000c1e1900 */
[----:B--2---:R-:W-:-:S04]  /*1410*/  @!P2 FADD R0, R0, R19 ;  /* 0x000000130000a221 */ /* 0x004fc80000000000 */
[----:B---3--:R-:W-:-:S07]  /*1420*/  @!P0 FADD R0, R0, R21 ;  /* 0x0000001500008221 */ /* 0x008fce0000000000 */
.L_x_5:
[----:B------:R-:W-:Y:S05]  /*1430*/  @P1 BRA `(.L_x_10) ;  /* 0xfffffff400241947 */ /* 0x000fea000383ffff */
[----:B------:R-:W2:Y:S01]  /*1440*/  MUFU.RCP R16, R3 ;  /* 0x0000000300107308 */ /* 0x000ea20000001000 */
[----:B------:R-:W-:Y:S07]  /*1450*/  BSSY.RECONVERGENT B1, `(.L_x_11) ;  /* 0x000000b000017945 */ /* 0x000fee0003800200 */
[----:B------:R-:W3:Y:S01]  /*1460*/  FCHK P0, R0, R3 ;  /* 0x0000000300007302 */ /* 0x000ee20000000000 */
[----:B--2---:R-:W-:-:S04]  /*1470*/  FFMA R17, -R3, R16, 1 ;  /* 0x3f80000003117423 */ /* 0x004fc80000000110 */
[----:B------:R-:W-:-:S04]  /*1480*/  FFMA R17, R16, R17, R16 ;  /* 0x0000001110117223 */ /* 0x000fc80000000010 */
[----:B------:R-:W-:-:S04]  /*1490*/  FFMA R16, R0, R17, RZ ;  /* 0x0000001100107223 */ /* 0x000fc800000000ff */
[----:B------:R-:W-:-:S04]  /*14a0*/  FFMA R18, -R3, R16, R0 ;  /* 0x0000001003127223 */ /* 0x000fc80000000100 */
[----:B------:R-:W-:Y:S01]  /*14b0*/  FFMA R19, R17, R18, R16 ;  /* 0x0000001211137223 */ /* 0x000fe20000000010 */
[----:B---3--:R-:W-:Y:S06]  /*14c0*/  @!P0 BRA `(.L_x_12) ;  /* 0x00000000000c8947 */ /* 0x008fec0003800000 */
[----:B------:R-:W-:-:S07]  /*14d0*/  MOV R16, 0x14f0 ;  /* 0x000014f000107802 */ /* 0x000fce0000000f00 */
[----:B01----:R-:W-:Y:S05]  /*14e0*/  CALL.REL.NOINC `($__internal_0_$__cuda_sm3x_div_rn_noftz_f32_slowpath) ;  /* 0x0000001400e47944 */ /* 0x003fea0003c00000 */
[----:B------:R-:W-:-:S07]  /*14f0*/  IMAD.MOV.U32 R19, RZ, RZ, R0 ;  /* 0x000000ffff137224 */ /* 0x000fce00078e0000 */
.L_x_12:
[----:B01----:R-:W-:Y:S05]  /*1500*/  BSYNC.RECONVERGENT B1 ;  /* 0x0000000000017941 */ /* 0x003fea0003800200 */
.L_x_11:
[----:B------:R-:W0:Y:S01]  /*1510*/  LDC.64 R16, c[0x0][0x388] ;  /* 0x0000e200ff107b82 */ /* 0x000e220000000a00 */
[----:B------:R-:W-:-:S04]  /*1520*/  IMAD R13, R5, R14, R13 ;  /* 0x0000000e050d7224 */ /* 0x000fc800078e020d */
[----:B------:R-:W-:-:S04]  /*1530*/  IMAD R13, R2, R13, R15 ;  /* 0x0000000d020d7224 */ /* 0x000fc800078e020f */
[----:B0-----:R-:W-:-:S05]  /*1540*/  IMAD.WIDE R16, R13, 0x4, R16 ;  /* 0x000000040d107825 */ /* 0x001fca00078e0210 */
[----:B------:R2:W-:Y:S02]  /*1550*/  STG.E desc[UR4][R16.64], R19 ;  /* 0x0000001310007986 */ /* 0x0005e4000c101904 */
.L_x_2:
[----:B01----:R-:W-:Y:S05]  /*1560*/  BSYNC.RECONVERGENT B0 ;  /* 0x0000000000007941 */ /* 0x003fea0003800200 */
.L_x_1:
[C---:B------:R-:W-:Y:S01]  /*1570*/  ISETP.GE.AND P0, PT, R4.reuse, R9, PT ;  /* 0x000000090400720c */ /* 0x040fe20003f06270 */
[----:B------:R-:W-:-:S12]  /*1580*/  VIADD R4, R4, 0x1 ;  /* 0x0000000104047836 */ /* 0x000fd80000000000 */
[----:B------:R-:W-:Y:S05]  /*1590*/  @!P0 BRA `(.L_x_13) ;  /* 0xffffffec00e08947 */ /* 0x000fea000383ffff */
[----:B------:R-:W-:Y:S05]  /*15a0*/  EXIT ;  /* 0x000000000000794d */ /* 0x000fea0003800000 */
.L_x_0:
[----:B------:R-:W-:Y:S01]  /*15b0*/  VIMNMX R13, PT, PT, R9, R4, !PT ;  /* 0x00000004090d7248 */ /* 0x000fe20007fe0100 */
[----:B------:R-:W-:Y:S03]  /*15c0*/  BSSY.RECONVERGENT B0, `(.L_x_14) ;  /* 0x0000056000007945 */ /* 0x000fe60003800200 */
[----:B------:R-:W-:-:S05]  /*15d0*/  IADD3 R8, PT, PT, -R4, R13, RZ ;  /* 0x0000000d04087210 */ /* 0x000fca0007ffe1ff */
[----:B------:R-:W-:-:S05]  /*15e0*/  VIADD R6, R8, 0x1 ;  /* 0x0000000108067836 */ /* 0x000fca0000000000 */
[----:B------:R-:W-:-:S13]  /*15f0*/  LOP3.LUT P0, R6, R6, 0x3, RZ, 0xc0, !PT ;  /* 0x0000000306067812 */ /* 0x000fda000780c0ff */
[----:B------:R-:W-:Y:S05]  /*1600*/  @!P0 BRA `(.L_x_15) ;  /* 0x0000000400448947 */ /* 0x000fea0003800000 */
[----:B------:R-:W1:Y:S08]  /*1610*/  MUFU.RCP R0, R3 ;  /* 0x0000000300007308 */ /* 0x000e700000001000 */
[----:B------:R-:W2:Y:S01]  /*1620*/  FCHK P0, RZ, R3 ;  /* 0x00000003ff007302 */ /* 0x000ea20000000000 */
[----:B-1----:R-:W-:-:S04]  /*1630*/  FFMA R13, -R3, R0, 1 ;  /* 0x3f800000030d7423 */ /* 0x002fc80000000100 */
[----:B------:R-:W-:-:S04]  /*1640*/  FFMA R15, R0, R13, R0 ;  /* 0x0000000d000f7223 */ /* 0x000fc80000000000 */
[----:B------:R-:W-:-:S04]  /*1650*/  FFMA R0, RZ, R15, RZ ;  /* 0x0000000fff007223 */ /* 0x000fc800000000ff */
[----:B------:R-:W-:-:S04]  /*1660*/  FFMA R13, -R3, R0, RZ ;  /* 0x00000000030d7223 */ /* 0x000fc800000001ff */
[----:B------:R-:W-:Y:S01]  /*1670*/  FFMA R0, R15, R13, R0 ;  /* 0x0000000d0f007223 */ /* 0x000fe20000000000 */
[----:B--2---:R-:W-:Y:S06]  /*1680*/  @!P0 BRA `(.L_x_16) ;  /* 0x00000000000c8947 */ /* 0x004fec0003800000 */
[----:B------:R-:W-:Y:S01]  /*1690*/  IMAD.MOV.U32 R0, RZ, RZ, RZ ;  /* 0x000000ffff007224 */ /* 0x000fe200078e00ff */
[----:B------:R-:W-:-:S07]  /*16a0*/  MOV R16, 0x16c0 ;  /* 0x000016c000107802 */ /* 0x000fce0000000f00 */
[----:B0-----:R-:W-:Y:S05]  /*16b0*/  CALL.REL.NOINC `($__internal_0_$__cuda_sm3x_div_rn_noftz_f32_slowpath) ;  /* 0x0000001400707944 */ /* 0x001fea0003c00000 */
.L_x_16:
[----:B------:R-:W1:Y:S01]  /*16c0*/  LDC.64 R12, c[0x0][0x388] ;  /* 0x0000e200ff0c7b82 */ /* 0x000e620000000a00 */
[----:B------:R-:W-:-:S07]  /*16d0*/  MOV R17, RZ ;  /* 0x000000ff00117202 */ /* 0x000fce0000000f00 */
.L_x_19:
[----:B------:R-:W-:Y:S01]  /*16e0*/  ISETP.GE.AND P1, PT, R4, R11, PT ;  /* 0x0000000b0400720c */ /* 0x000fe20003f26270 */
[----:B------:R-:W-:Y:S01]  /*16f0*/  VIADD R17, R17, 0x1 ;  /* 0x0000000111117836 */ /* 0x000fe20000000000 */
[----:B------:R-:W-:Y:S04]  /*1700*/  BSSY.RECONVERGENT B1, `(.L_x_17) ;  /* 0x000003f000017945 */ /* 0x000fe80003800200 */
[----:B------:R-:W-:-:S07]  /*1710*/  ISETP.NE.AND P0, PT, R17, R6, PT ;  /* 0x000000061100720c */ /* 0x000fce0003f05270 */
[----:B--2---:R-:W-:Y:S06]  /*1720*/  @P1 BRA `(.L_x_18) ;  /* 0x0000000000f01947 */ /* 0x004fec0003800000 */
[-C--:B------:R-:W-:Y:S02]  /*1730*/  IABS R16, R7.reuse ;  /* 0x0000000700107213 */ /* 0x080fe40000000000 */
[----:B------:R-:W-:Y:S02]  /*1740*/  IABS R20, R4 ;  /* 0x0000000400147213 */ /* 0x000fe40000000000 */
[----:B------:R-:W2:Y:S01]  /*1750*/  I2F.RP R10, R16 ;  /* 0x00000010000a7306 */ /* 0x000ea20000209400 */
[----:B------:R-:W-:-:S07]  /*1760*/  IABS R21, R7 ;  /* 0x0000000700157213 */ /* 0x000fce0000000000 */
[----:B--2---:R-:W2:Y:S02]  /*1770*/  MUFU.RCP R10, R10 ;  /* 0x0000000a000a7308 */ /* 0x004ea40000001000 */
[----:B--2---:R-:W-:Y:S01]  /*1780*/  VIADD R14, R10, 0xffffffe ;  /* 0x0ffffffe0a0e7836 */ /* 0x004fe20000000000 */
[----:B------:R-:W-:-:S05]  /*1790*/  IABS R10, R2 ;  /* 0x00000002000a7213 */ /* 0x000fca0000000000 */
[----:B------:R2:W3:Y:S02]  /*17a0*/  F2I.FTZ.U32.TRUNC.NTZ R15, R14 ;  /* 0x0000000e000f7305 */ /* 0x0004e4000021f000 */
[----:B--2---:R-:W-:Y:S01]  /*17b0*/  IMAD.MOV.U32 R14, RZ, RZ, RZ ;  /* 0x000000ffff0e7224 */ /* 0x004fe200078e00ff */
[----:B---3--:R-:W-:-:S05]  /*17c0*/  IADD3 R19, PT, PT, RZ, -R15, RZ ;  /* 0x8000000fff137210 */ /* 0x008fca0007ffe0ff */
[----:B------:R-:W-:-:S04]  /*17d0*/  IMAD R19, R19, R16, RZ ;  /* 0x0000001013137224 */ /* 0x000fc800078e02ff */
[----:B------:R-:W-:Y:S01]  /*17e0*/  IMAD.HI.U32 R18, R15, R19, R14 ;  /* 0x000000130f127227 */ /* 0x000fe200078e000e */
[----:B------:R-:W-:-:S03]  /*17f0*/  IADD3 R19, PT, PT, RZ, -R21, RZ ;  /* 0x80000015ff137210 */ /* 0x000fc60007ffe0ff */
[----:B------:R-:W-:-:S04]  /*1800*/  IMAD.MOV.U32 R15, RZ, RZ, R20 ;  /* 0x000000ffff0f7224 */ /* 0x000fc800078e0014 */
[----:B------:R-:W-:Y:S02]  /*1810*/  IMAD.HI.U32 R14, R18, R15, RZ ;  /* 0x0000000f120e7227 */ /* 0x000fe400078e00ff */
[----:B------:R-:W2:Y:S02]  /*1820*/  I2F.RP R18, R10 ;  /* 0x0000000a00127306 */ /* 0x000ea40000209400 */
[----:B------:R-:W-:-:S05]  /*1830*/  IMAD R15, R14, R19, R15 ;  /* 0x000000130e0f7224 */ /* 0x000fca00078e020f */
[----:B------:R-:W-:Y:S01]  /*1840*/  ISETP.GT.U32.AND P2, PT, R16, R15, PT ;  /* 0x0000000f1000720c */ /* 0x000fe20003f44070 */
[----:B--2---:R-:W2:-:S12]  /*1850*/  MUFU.RCP R18, R18 ;  /* 0x0000001200127308 */ /* 0x004e980000001000 */
[----:B------:R-:W-:Y:S01]  /*1860*/  @!P2 IMAD.IADD R15, R15, 0x1, -R16 ;  /* 0x000000010f0fa824 */ /* 0x000fe200078e0a10 */
[----:B------:R-:W-:Y:S02]  /*1870*/  @!P2 IADD3 R14, PT, PT, R14, 0x1, RZ ;  /* 0x000000010e0ea810 */ /* 0x000fe40007ffe0ff */
[----:B------:R-:W-:Y:S02]  /*1880*/  ISETP.NE.AND P2, PT, R7, RZ, PT ;  /* 0x000000ff0700720c */ /* 0x000fe40003f45270 */
[----:B------:R-:W-:Y:S02]  /*1890*/  ISETP.GE.U32.AND P1, PT, R15, R16, PT ;  /* 0x000000100f00720c */ /* 0x000fe40003f26070 */
[----:B------:R-:W-:-:S04]  /*18a0*/  LOP3.LUT R15, R4, R7, RZ, 0x3c, !PT ;  /* 0x00000007040f7212 */ /* 0x000fc800078e3cff */
[----:B------:R-:W-:Y:S01]  /*18b0*/  ISETP.GE.AND P3, PT, R15, RZ, PT ;  /* 0x000000ff0f00720c */ /* 0x000fe20003f66270 */
[----:B--2---:R-:W-:-:S06]  /*18c0*/  VIADD R15, R18, 0xffffffe ;  /* 0x0ffffffe120f7836 */ /* 0x004fcc0000000000 */
[----:B------:R-:W-:Y:S01]  /*18d0*/  @P1 VIADD R14, R14, 0x1 ;  /* 0x000000010e0e1836 */ /* 0x000fe20000000000 */
[----:B------:R-:W2:Y:S03]  /*18e0*/  F2I.FTZ.U32.TRUNC.NTZ R15, R15 ;  /* 0x0000000f000f7305 */ /* 0x000ea6000021f000 */
[----:B------:R-:W-:Y:S01]  /*18f0*/  IMAD.MOV.U32 R16, RZ, RZ, R14 ;  /* 0x000000ffff107224 */ /* 0x000fe200078e000e */
[----:B------:R-:W-:-:S04]  /*1900*/  IABS R14, R2 ;  /* 0x00000002000e7213 */ /* 0x000fc80000000000 */
[----:B------:R-:W-:Y:S02]  /*1910*/  @!P3 IADD3 R16, PT, PT, -R16, RZ, RZ ;  /* 0x000000ff1010b210 */ /* 0x000fe40007ffe1ff */
[----:B------:R-:W-:Y:S02]  /*1920*/  @!P2 LOP3.LUT R16, RZ, R7, RZ, 0x33, !PT ;  /* 0x00000007ff10a212 */ /* 0x000fe400078e33ff */
[----:B------:R-:W-:Y:S01]  /*1930*/  IADD3 R20, PT, PT, RZ, -R14, RZ ;  /* 0x8000000eff147210 */ /* 0x000fe20007ffe0ff */
[----:B------:R-:W-:Y:S02]  /*1940*/  IMAD.MOV.U32 R14, RZ, RZ, RZ ;  /* 0x000000ffff0e7224 */ /* 0x000fe400078e00ff */
[----:B------:R-:W-:Y:S02]  /*1950*/  IMAD.MOV R19, RZ, RZ, -R16 ;  /* 0x000000ffff137224 */ /* 0x000fe400078e0a10 */
[----:B--2---:R-:W-:Y:S02]  /*1960*/  IMAD.MOV R21, RZ, RZ, -R15 ;  /* 0x000000ffff157224 */ /* 0x004fe400078e0a0f */
[----:B------:R-:W-:-:S02]  /*1970*/  IMAD R19, R7, R19, R4 ;  /* 0x0000001307137224 */ /* 0x000fc400078e0204 */
[----:B------:R-:W-:-:S03]  /*1980*/  IMAD R21, R21, R10, RZ ;  /* 0x0000000a15157224 */ /* 0x000fc600078e02ff */
[----:B------:R-:W-:Y:S01]  /*1990*/  IABS R18, R19 ;  /* 0x0000001300127213 */ /* 0x000fe20000000000 */
[----:B------:R-:W-:-:S04]  /*19a0*/  IMAD.HI.U32 R14, R15, R21, R14 ;  /* 0x000000150f0e7227 */ /* 0x000fc800078e000e */
[----:B------:R-:W-:Y:S01]  /*19b0*/  IMAD.MOV.U32 R15, RZ, RZ, R18 ;  /* 0x000000ffff0f7224 */ /* 0x000fe200078e0012 */
[----:B------:R-:W-:-:S03]  /*19c0*/  MOV R18, R20 ;  /* 0x0000001400127202 */ /* 0x000fc60000000f00 */
[----:B------:R-:W-:-:S04]  /*19d0*/  IMAD.HI.U32 R14, R14, R15, RZ ;  /* 0x0000000f0e0e7227 */ /* 0x000fc800078e00ff */
[----:B------:R-:W-:-:S05]  /*19e0*/  IMAD R15, R14, R18, R15 ;  /* 0x000000120e0f7224 */ /* 0x000fca00078e020f */
[----:B------:R-:W-:-:S13]  /*19f0*/  ISETP.GT.U32.AND P2, PT, R10, R15, PT ;  /* 0x0000000f0a00720c */ /* 0x000fda0003f44070 */
[----:B------:R-:W-:Y:S02]  /*1a00*/  @!P2 IMAD.IADD R15, R15, 0x1, -R10 ;  /* 0x000000010f0fa824 */ /* 0x000fe400078e0a0a */
[----:B------:R-:W-:Y:S01]  /*1a10*/  @!P2 VIADD R14, R14, 0x1 ;  /* 0x000000010e0ea836 */ /* 0x000fe20000000000 */
[----:B------:R-:W-:Y:S02]  /*1a20*/  ISETP.NE.AND P2, PT, R2, RZ, PT ;  /* 0x000000ff0200720c */ /* 0x000fe40003f45270 */
[----:B------:R-:W-:Y:S02]  /*1a30*/  ISETP.GE.U32.AND P1, PT, R15, R10, PT ;  /* 0x0000000a0f00720c */ /* 0x000fe40003f26070 */
[----:B------:R-:W-:-:S04]  /*1a40*/  LOP3.LUT R10, R19, R2, RZ, 0x3c, !PT ;  /* 0x00000002130a7212 */ /* 0x000fc800078e3cff */
[----:B------:R-:W-:-:S07]  /*1a50*/  ISETP.GE.AND P3, PT, R10, RZ, PT ;  /* 0x000000ff0a00720c */ /* 0x000fce0003f66270 */
[----:B------:R-:W-:-:S06]  /*1a60*/  @P1 IADD3 R14, PT, PT, R14, 0x1, RZ ;  /* 0x000000010e0e1810 */ /* 0x000fcc0007ffe0ff */
[----:B------:R-:W-:Y:S01]  /*1a70*/  @!P3 IMAD.MOV R14, RZ, RZ, -R14 ;  /* 0x000000ffff0eb224 */ /* 0x000fe200078e0a0e */
[----:B------:R-:W-:-:S05]  /*1a80*/  @!P2 LOP3.LUT R14, RZ, R2, RZ, 0x33, !PT ;  /* 0x00000002ff0ea212 */ /* 0x000fca00078e33ff */
[--C-:B------:R-:W-:Y:S02]  /*1a90*/  IMAD.MOV R10, RZ, RZ, -R14.reuse ;  /* 0x000000ffff0a7224 */ /* 0x100fe400078e0a0e */
[----:B------:R-:W-:Y:S02]  /*1aa0*/  IMAD R14, R5, R16, R14 ;  /* 0x00000010050e7224 */ /* 0x000fe400078e020e */
[----:B------:R-:W-:-:S04]  /*1ab0*/  IMAD R19, R2, R10, R19 ;  /* 0x0000000a02137224 */ /* 0x000fc800078e0213 */
[----:B------:R-:W-:-:S04]  /*1ac0*/  IMAD R15, R2, R14, R19 ;  /* 0x0000000e020f7224 */ /* 0x000fc800078e0213 */
[----:B-1----:R-:W-:-:S05]  /*1ad0*/  IMAD.WIDE R14, R15, 0x4, R12 ;  /* 0x000000040f0e7825 */ /* 0x002fca00078e020c */
[----:B0-----:R2:W-:Y:S02]  /*1ae0*/  STG.E desc[UR4][R14.64], R0 ;  /* 0x000000000e007986 */ /* 0x0015e4000c101904 */
.L_x_18:
[----:B0-----:R-:W-:Y:S05]  /*1af0*/  BSYNC.RECONVERGENT B1 ;  /* 0x0000000000017941 */ /* 0x001fea0003800200 */
.L_x_17:
[----:B------:R-:W-:Y:S01]  /*1b00*/  IADD3 R4, PT, PT, R4, 0x1, RZ ;  /* 0x0000000104047810 */ /* 0x000fe20007ffe0ff */
[----:B------:R-:W-:Y:S06]  /*1b10*/  @P0 BRA `(.L_x_19) ;  /* 0xfffffff800f00947 */ /* 0x000fec000383ffff */
.L_x_15:
[----:B0-----:R-:W-:Y:S05]  /*1b20*/  BSYNC.RECONVERGENT B0 ;  /* 0x0000000000007941 */ /* 0x001fea0003800200 */
.L_x_14:
[----:B------:R-:W-:-:S13]  /*1b30*/  ISETP.GE.U32.AND P0, PT, R8, 0x3, PT ;  /* 0x000000030800780c */ /* 0x000fda0003f06070 */
[----:B------:R-:W-:Y:S05]  /*1b40*/  @!P0 EXIT ;  /* 0x000000000000894d */ /* 0x000fea0003800000 */
[----:B--2---:R-:W0:Y:S01]  /*1b50*/  MUFU.RCP R0, R3 ;  /* 0x0000000300007308 */ /* 0x004e220000001000 */
[----:B-1----:R-:W1:Y:S07]  /*1b60*/  LDC.64 R12, c[0x0][0x388] ;  /* 0x0000e200ff0c7b82 */ /* 0x002e6e0000000a00 */
[----:B------:R-:W2:Y:S01]  /*1b70*/  FCHK P0, RZ, R3 ;  /* 0x00000003ff007302 */ /* 0x000ea20000000000 */
[----:B0-----:R-:W-:-:S04]  /*1b80*/  FFMA R15, -R3, R0, 1 ;  /* 0x3f800000030f7423 */ /* 0x001fc80000000100 */
[----:B------:R-:W-:-:S04]  /*1b90*/  FFMA R0, R0, R15, R0 ;  /* 0x0000000f00007223 */ /* 0x000fc80000000000 */
[----:B------:R-:W-:-:S04]  /*1ba0*/  FFMA R15, RZ, R0, RZ ;  /* 0x00000000ff0f7223 */ /* 0x000fc800000000ff */
[----:B------:R-:W-:-:S04]  /*1bb0*/  FFMA R6, -R3, R15, RZ ;  /* 0x0000000f03067223 */ /* 0x000fc800000001ff */
[----:B------:R-:W-:Y:S01]  /*1bc0*/  FFMA R0, R0, R6, R15 ;  /* 0x0000000600007223 */ /* 0x000fe2000000000f */
[----:B--2---:R-:W-:Y:S06]  /*1bd0*/  @!P0 BRA `(.L_x_20) ;  /* 0x00000000000c8947 */ /* 0x004fec0003800000 */
[----:B------:R-:W-:Y:S01]  /*1be0*/  IMAD.MOV.U32 R0, RZ, RZ, RZ ;  /* 0x000000ffff007224 */ /* 0x000fe200078e00ff */
[----:B------:R-:W-:-:S07]  /*1bf0*/  MOV R16, 0x1c10 ;  /* 0x00001c1000107802 */ /* 0x000fce0000000f00 */
[----:B-1----:R-:W-:Y:S05]  /*1c00*/  CALL.REL.NOINC `($__internal_0_$__cuda_sm3x_div_rn_noftz_f32_slowpath) ;  /* 0x00000010001c7944 */ /* 0x002fea0003c00000 */
.L_x_20:
[CC--:B------:R-:W-:Y:S01]  /*1c10*/  ISETP.GE.AND P3, PT, R4.reuse, R11.reuse, PT ;  /* 0x0000000b0400720c */ /* 0x0c0fe20003f66270 */
[C---:B------:R-:W-:Y:S01]  /*1c20*/  VIADD R10, R4.reuse, 0x1 ;  /* 0x00000001040a7836 */ /* 0x040fe20000000000 */
[C---:B------:R-:W-:Y:S01]  /*1c30*/  IADD3 R8, PT, PT, R4.reuse, 0x2, RZ ;  /* 0x0000000204087810 */ /* 0x040fe20007ffe0ff */
[----:B------:R-:W-:Y:S01]  /*1c40*/  VIADD R6, R4, 0x3 ;  /* 0x0000000304067836 */ /* 0x000fe20000000000 */
[----:B------:R-:W-:Y:S02]  /*1c50*/  BSSY.RECONVERGENT B0, `(.L_x_21) ;  /* 0x0000041000007945 */ /* 0x000fe40003800200 */
[-C--:B------:R-:W-:Y:S02]  /*1c60*/  ISETP.GE.AND P2, PT, R10, R11.reuse, PT ;  /* 0x0000000b0a00720c */ /* 0x080fe40003f46270 */
[-C--:B------:R-:W-:Y:S02]  /*1c70*/  ISETP.GE.AND P1, PT, R8, R11.reuse, PT ;  /* 0x0000000b0800720c */ /* 0x080fe40003f26270 */
[----:B------:R-:W-:-:S03]  /*1c80*/  ISETP.GE.AND P0, PT, R6, R11, PT ;  /* 0x0000000b0600720c */ /* 0x000fc60003f06270 */
[----:B0-234-:R-:W-:Y:S10]  /*1c90*/  @P3 BRA `(.L_x_22) ;  /* 0x0000000000f03947 */ /* 0x01dff40003800000 */
[-C--:B------:R-:W-:Y:S02]  /*1ca0*/  IABS R16, R7.reuse ;  /* 0x0000000700107213 */ /* 0x080fe40000000000 */
[----:B------:R-:W-:Y:S02]  /*1cb0*/  IABS R19, R4 ;  /* 0x0000000400137213 */ /* 0x000fe40000000000 */
[----:B------:R-:W0:Y:S01]  /*1cc0*/  I2F.RP R3, R16 ;  /* 0x0000001000037306 */ /* 0x000e220000209400 */
[----:B------:R-:W-:-:S07]  /*1cd0*/  IABS R20, R7 ;  /* 0x0000000700147213 */ /* 0x000fce0000000000 */
[----:B0-----:R-:W0:Y:S02]  /*1ce0*/  MUFU.RCP R3, R3 ;  /* 0x0000000300037308 */ /* 0x001e240000001000 */
[----:B0-----:R-:W-:Y:S01]  /*1cf0*/  VIADD R14, R3, 0xffffffe ;  /* 0x0ffffffe030e7836 */ /* 0x001fe20000000000 */
[----:B------:R-:W-:-:S05]  /*1d00*/  IABS R3, R2 ;  /* 0x0000000200037213 */ /* 0x000fca0000000000 */
[----:B------:R0:W2:Y:S02]  /*1d10*/  F2I.FTZ.U32.TRUNC.NTZ R15, R14 ;  /* 0x0000000e000f7305 */ /* 0x0000a4000021f000 */
[----:B0-----:R-:W-:Y:S01]  /*1d20*/  IMAD.MOV.U32 R14, RZ, RZ, RZ ;  /* 0x000000ffff0e7224 */ /* 0x001fe200078e00ff */
[----:B--2---:R-:W-:-:S05]  /*1d30*/  IADD3 R17, PT, PT, RZ, -R15, RZ ;  /* 0x8000000fff117210 */ /* 0x004fca0007ffe0ff */
[----:B------:R-:W-:-:S04]  /*1d40*/  IMAD R17, R17, R16, RZ ;  /* 0x0000001011117224 */ /* 0x000fc800078e02ff */
[----:B------:R-:W-:Y:S01]  /*1d50*/  IMAD.HI.U32 R18, R15, R17, R14 ;  /* 0x000000110f127227 */ /* 0x000fe200078e000e */
[----:B------:R-:W-:Y:S02]  /*1d60*/  IADD3 R17, PT, PT, RZ, -R20, RZ ;  /* 0x80000014ff117210 */ /* 0x000fe40007ffe0ff */
[----:B------:R-:W-:Y:S01]  /*1d70*/  IABS R20, R2 ;  /* 0x0000000200147213 */ /* 0x000fe20000000000 */
[----:B------:R-:W-:-:S03]  /*1d80*/  IMAD.MOV.U32 R15, RZ, RZ, R19 ;  /* 0x000000ffff0f7224 */ /* 0x000fc600078e0013 */
[----:B------:R-:W-:Y:S01]  /*1d90*/  IADD3 R20, PT, PT, RZ, -R20, RZ ;  /* 0x80000014ff147210 */ /* 0x000fe20007ffe0ff */
[----:B------:R-:W-:Y:S02]  /*1da0*/  IMAD.HI.U32 R14, R18, R15, RZ ;  /* 0x0000000f120e7227 */ /* 0x000fe400078e00ff */
[----:B------:R-:W0:Y:S02]  /*1db0*/  I2F.RP R18, R3 ;  /* 0x0000000300127306 */ /* 0x000e240000209400 */
[----:B------:R-:W-:-:S05]  /*1dc0*/  IMAD R15, R14, R17, R15 ;  /* 0x000000110e0f7224 */ /* 0x000fca00078e020f */
[----:B------:R-:W-:Y:S01]  /*1dd0*/  ISETP.GT.U32.AND P4, PT, R16, R15, PT ;  /* 0x0000000f1000720c */ /* 0x000fe20003f84070 */
[----:B0-----:R-:W0:-:S12]  /*1de0*/  MUFU.RCP R18, R18 ;  /* 0x0000001200127308 */ /* 0x001e180000001000 */
[----:B------:R-:W-:Y:S01]  /*1df0*/  @!P4 IMAD.IADD R15, R15, 0x1, -R16 ;  /* 0x000000010f0fc824 */ /* 0x000fe200078e0a10 */
[----:B------:R-:W-:Y:S02]  /*1e00*/  @!P4 IADD3 R14, PT, PT, R14, 0x1, RZ ;  /* 0x000000010e0ec810 */ /* 0x000fe40007ffe0ff */
[----:B------:R-:W-:Y:S02]  /*1e10*/  ISETP.NE.AND P4, PT, R7, RZ, PT ;  /* 0x000000ff0700720c */ /* 0x000fe40003f85270 */
[----:B------:R-:W-:Y:S02]  /*1e20*/  ISETP.GE.U32.AND P3, PT, R15, R16, PT ;  /* 0x000000100f00720c */ /* 0x000fe40003f66070 */
[----:B------:R-:W-:-:S04]  /*1e30*/  LOP3.LUT R15, R4, R7, RZ, 0x3c, !PT ;  /* 0x00000007040f7212 */ /* 0x000fc800078e3cff */
[----:B------:R-:W-:Y:S01]  /*1e40*/  ISETP.GE.AND P5, PT, R15, RZ, PT ;  /* 0x000000ff0f00720c */ /* 0x000fe20003fa6270 */
[----:B0-----:R-:W-:-:S06]  /*1e50*/  VIADD R15, R18, 0xffffffe ;  /* 0x0ffffffe120f7836 */ /* 0x001fcc0000000000 */
[----:B------:R-:W-:Y:S01]  /*1e60*/  @P3 VIADD R14, R14, 0x1 ;  /* 0x000000010e0e3836 */ /* 0x000fe20000000000 */
[----:B------:R-:W0:Y:S03]  /*1e70*/  F2I.FTZ.U32.TRUNC.NTZ R15, R15 ;  /* 0x0000000f000f7305 */ /* 0x000e26000021f000 */
[----:B------:R-:W-:-:S05]  /*1e80*/  IMAD.MOV.U32 R16, RZ, RZ, R14 ;  /* 0x000000ffff107224 */ /* 0x000fca00078e000e */
[----:B------:R-:W-:Y:S02]  /*1e90*/  @!P5 IADD3 R16, PT, PT, -R16, RZ, RZ ;  /* 0x000000ff1010d210 */ /* 0x000fe40007ffe1ff */
[----:B------:R-:W-:-:S05]  /*1ea0*/  @!P4 LOP3.LUT R16, RZ, R7, RZ, 0x33, !PT ;  /* 0x00000007ff10c212 */ /* 0x000fca00078e33ff */
[----:B------:R-:W-:Y:S02]  /*1eb0*/  IMAD.MOV R17, RZ, RZ, -R16 ;  /* 0x000000ffff117224 */ /* 0x000fe400078e0a10 */
[----:B0-----:R-:W-:Y:S02]  /*1ec0*/  IMAD.MOV R14, RZ, RZ, -R15 ;  /* 0x000000ffff0e7224 */ /* 0x001fe400078e0a0f */
[----:B------:R-:W-:Y:S02]  /*1ed0*/  IMAD R17, R7, R17, R4 ;  /* 0x0000001107117224 */ /* 0x000fe400078e0204 */
[----:B------:R-:W-:Y:S02]  /*1ee0*/  IMAD R19, R14, R3, RZ ;  /* 0x000000030e137224 */ /* 0x000fe400078e02ff */
[----:B------:R-:W-:Y:S01]  /*1ef0*/  IMAD.MOV.U32 R14, RZ, RZ, RZ ;  /* 0x000000ffff0e7224 */ /* 0x000fe200078e00ff */
[----:B------:R-:W-:-:S03]  /*1f00*/  IABS R18, R17 ;  /* 0x0000001100127213 */ /* 0x000fc60000000000 */
        /* <DEDUP_REMOVED lines=20> */
[----:B------:R0:W-:Y:S02]  /*2050*/  STG.E desc[UR4][R14.64], R0 ;  /* 0x000000000e007986 */ /* 0x0001e4000c101904 */
.L_x_22:
[----:B------:R-:W-:Y:S05]  /*2060*/  BSYNC.RECONVERGENT B0 ;  /* 0x0000000000007941 */ /* 0x000fea0003800200 */
.L_x_21:
[----:B------:R-:W-:Y:S04]  /*2070*/  BSSY.RECONVERGENT B0, `(.L_x_23) ;  /* 0x000003e000007945 */ /* 0x000fe80003800200 */
[----:B------:R-:W-:Y:S05]  /*2080*/  @P2 BRA `(.L_x_24) ;  /* 0x0000000000f02947 */ /* 0x000fea0003800000 */
[-C--:B------:R-:W-:Y:S02]  /*2090*/  IABS R16, R7.reuse ;  /* 0x0000000700107213 */ /* 0x080fe40000000000 */
[----:B------:R-:W-:Y:S02]  /*20a0*/  IABS R19, R10 ;  /* 0x0000000a00137213 */ /* 0x000fe40000000000 */
[----:B------:R-:W2:Y:S01]  /*20b0*/  I2F.RP R3, R16 ;  /* 0x0000001000037306 */ /* 0x000ea20000209400 */
[----:B------:R-:W-:-:S07]  /*20c0*/  IABS R20, R7 ;  /* 0x0000000700147213 */ /* 0x000fce0000000000 */
[----:B--2---:R-:W0:Y:S02]  /*20d0*/  MUFU.RCP R3, R3 ;  /* 0x0000000300037308 */ /* 0x004e240000001000 */
[----:B0-----:R-:W-:Y:S02]  /*20e0*/  IADD3 R14, PT, PT, R3, 0xffffffe, RZ ;  /* 0x0ffffffe030e7810 */ /* 0x001fe40007ffe0ff */
[----:B------:R-:W-:-:S04]  /*20f0*/  IABS R3, R2 ;  /* 0x0000000200037213 */ /* 0x000fc80000000000 */
[----:B------:R0:W2:Y:S02]  /*2100*/  F2I.FTZ.U32.TRUNC.NTZ R15, R14 ;  /* 0x0000000e000f7305 */ /* 0x0000a4000021f000 */
[----:B0-----:R-:W-:Y:S02]  /*2110*/  IMAD.MOV.U32 R14, RZ, RZ, RZ ;  /* 0x000000ffff0e7224 */ /* 0x001fe400078e00ff */
[----:B--2---:R-:W-:-:S04]  /*2120*/  IMAD.MOV R17, RZ, RZ, -R15 ;  /* 0x000000ffff117224 */ /* 0x004fc800078e0a0f */
[----:B------:R-:W-:-:S04]  /*2130*/  IMAD R17, R17, R16, RZ ;  /* 0x0000001011117224 */ /* 0x000fc800078e02ff */
[----:B------:R-:W-:Y:S01]  /*2140*/  IMAD.HI.U32 R18, R15, R17, R14 ;  /* 0x000000110f127227 */ /* 0x000fe200078e000e */
[----:B------:R-:W-:-:S03]  /*2150*/  MOV R15, R19 ;  /* 0x00000013000f7202 */ /* 0x000fc60000000f00 */
[----:B------:R-:W-:Y:S02]  /*2160*/  IMAD.MOV R17, RZ, RZ, -R20 ;  /* 0x000000ffff117224 */ /* 0x000fe400078e0a14 */
[----:B------:R-:W-:Y:S02]  /*2170*/  IMAD.HI.U32 R14, R18, R15, RZ ;  /* 0x0000000f120e7227 */ /* 0x000fe400078e00ff */
[----:B------:R-:W0:Y:S02]  /*2180*/  I2F.RP R18, R3 ;  /* 0x0000000300127306 */ /* 0x000e240000209400 */
[----:B------:R-:W-:-:S05]  /*2190*/  IMAD R15, R14, R17, R15 ;  /* 0x000000110e0f7224 */ /* 0x000fca00078e020f */
[----:B------:R-:W-:Y:S01]  /*21a0*/  ISETP.GT.U32.AND P3, PT, R16, R15, PT ;  /* 0x0000000f1000720c */ /* 0x000fe20003f64070 */
[----:B0-----:R-:W0:-:S12]  /*21b0*/  MUFU.RCP R18, R18 ;  /* 0x0000001200127308 */ /* 0x001e180000001000 */
[----:B------:R-:W-:Y:S02]  /*21c0*/  @!P3 IMAD.IADD R15, R15, 0x1, -R16 ;  /* 0x000000010f0fb824 */ /* 0x000fe400078e0a10 */
[----:B------:R-:W-:Y:S01]  /*21d0*/  @!P3 VIADD R14, R14, 0x1 ;  /* 0x000000010e0eb836 */ /* 0x000fe20000000000 */
[----:B------:R-:W-:Y:S02]  /*21e0*/  ISETP.NE.AND P3, PT, R7, RZ, PT ;  /* 0x000000ff0700720c */ /* 0x000fe40003f65270 */
[----:B------:R-:W-:Y:S02]  /*21f0*/  ISETP.GE.U32.AND P2, PT, R15, R16, PT ;  /* 0x000000100f00720c */ /* 0x000fe40003f46070 */
[----:B------:R-:W-:-:S04]  /*2200*/  LOP3.LUT R15, R10, R7, RZ, 0x3c, !PT ;  /* 0x000000070a0f7212 */ /* 0x000fc800078e3cff */
[----:B------:R-:W-:Y:S02]  /*2210*/  ISETP.GE.AND P4, PT, R15, RZ, PT ;  /* 0x000000ff0f00720c */ /* 0x000fe40003f86270 */
[----:B0-----:R-:W-:-:S05]  /*2220*/  IADD3 R15, PT, PT, R18, 0xffffffe, RZ ;  /* 0x0ffffffe120f7810 */ /* 0x001fca0007ffe0ff */
[----:B------:R-:W-:Y:S01]  /*2230*/  @P2 VIADD R14, R14, 0x1 ;  /* 0x000000010e0e2836 */ /* 0x000fe20000000000 */
[----:B------:R-:W0:Y:S04]  /*2240*/  F2I.FTZ.U32.TRUNC.NTZ R15, R15 ;  /* 0x0000000f000f7305 */ /* 0x000e28000021f000 */
[----:B------:R-:W-:-:S05]  /*2250*/  MOV R16, R14 ;  /* 0x0000000e00107202 */ /* 0x000fca0000000f00 */
[----:B------:R-:W-:Y:S01]  /*2260*/  @!P4 IMAD.MOV R16, RZ, RZ, -R16 ;  /* 0x000000ffff10c224 */ /* 0x000fe200078e0a10 */
[----:B------:R-:W-:-:S04]  /*2270*/  @!P3 LOP3.LUT R16, RZ, R7, RZ, 0x33, !PT ;  /* 0x00000007ff10b212 */ /* 0x000fc800078e33ff */
[----:B------:R-:W-:Y:S01]  /*2280*/  IADD3 R17, PT, PT, -R16, RZ, RZ ;  /* 0x000000ff10117210 */ /* 0x000fe20007ffe1ff */
[----:B0-----:R-:W-:-:S04]  /*2290*/  IMAD.MOV R14, RZ, RZ, -R15 ;  /* 0x000000ffff0e7224 */ /* 0x001fc800078e0a0f */
[----:B------:R-:W-:Y:S01]  /*22a0*/  IMAD R17, R7, R17, R10 ;  /* 0x0000001107117224 */ /* 0x000fe200078e020a */
[----:B------:R-:W-:Y:S01]  /*22b0*/  IABS R10, R2 ;  /* 0x00000002000a7213 */ /* 0x000fe20000000000 */
[----:B------:R-:W-:Y:S02]  /*22c0*/  IMAD R19, R14, R3, RZ ;  /* 0x000000030e137224 */ /* 0x000fe400078e02ff */
[----:B------:R-:W-:Y:S01]  /*22d0*/  IMAD.MOV.U32 R14, RZ, RZ, RZ ;  /* 0x000000ffff0e7224 */ /* 0x000fe200078e00ff */
[----:B------:R-:W-:Y:S01]  /*22e0*/  IABS R18, R17 ;  /* 0x0000001100127213 */ /* 0x000fe20000000000 */
[----:B------:R-:W-:Y:S02]  /*22f0*/  IMAD.MOV R20, RZ, RZ, -R10 ;  /* 0x000000ffff147224 */ /* 0x000fe400078e0a0a */
[----:B------:R-:W-:Y:S01]  /*2300*/  IMAD.HI.U32 R10, R15, R19, R14 ;  /* 0x000000130f0a7227 */ /* 0x000fe200078e000e */
[----:B------:R-:W-:-:S03]  /*2310*/  MOV R15, R18 ;  /* 0x00000012000f7202 */ /* 0x000fc60000000f00 */
[----:B------:R-:W-:Y:S02]  /*2320*/  IMAD.MOV.U32 R14, RZ, RZ, R20 ;  /* 0x000000ffff0e7224 */ /* 0x000fe400078e0014 */
[----:B------:R-:W-:-:S04]  /*2330*/  IMAD.HI.U32 R10, R10, R15, RZ ;  /* 0x0000000f0a0a7227 */ /* 0x000fc800078e00ff */
[----:B------:R-:W-:-:S05]  /*2340*/  IMAD R14, R10, R14, R15 ;  /* 0x0000000e0a0e7224 */ /* 0x000fca00078e020f */
[----:B------:R-:W-:-:S13]  /*2350*/  ISETP.GT.U32.AND P3, PT, R3, R14, PT ;  /* 0x0000000e0300720c */ /* 0x000fda0003f64070 */
[----:B------:R-:W-:Y:S01]  /*2360*/  @!P3 IMAD.IADD R14, R14, 0x1, -R3 ;  /* 0x000000010e0eb824 */ /* 0x000fe200078e0a03 */
[----:B------:R-:W-:Y:S02]  /*2370*/  @!P3 IADD3 R10, PT, PT, R10, 0x1, RZ ;  /* 0x000000010a0ab810 */ /* 0x000fe40007ffe0ff */
[----:B------:R-:W-:Y:S02]  /*2380*/  ISETP.NE.AND P3, PT, R2, RZ, PT ;  /* 0x000000ff0200720c */ /* 0x000fe40003f65270 */
[----:B------:R-:W-:Y:S02]  /*2390*/  ISETP.GE.U32.AND P2, PT, R14, R3, PT ;  /* 0x000000030e00720c */ /* 0x000fe40003f46070 */
[----:B------:R-:W-:-:S04]  /*23a0*/  LOP3.LUT R3, R17, R2, RZ, 0x3c, !PT ;  /* 0x0000000211037212 */ /* 0x000fc800078e3cff */
[----:B------:R-:W-:-:S07]  /*23b0*/  ISETP.GE.AND P4, PT, R3, RZ, PT ;  /* 0x000000ff0300720c */ /* 0x000fce0003f86270 */
[----:B------:R-:W-:-:S06]  /*23c0*/  @P2 VIADD R10, R10, 0x1 ;  /* 0x000000010a0a2836 */ /* 0x000fcc0000000000 */
[----:B------:R-:W-:Y:S01]  /*23d0*/  @!P4 IMAD.MOV R10, RZ, RZ, -R10 ;  /* 0x000000ffff0ac224 */ /* 0x000fe200078e0a0a */
[----:B------:R-:W-:-:S04]  /*23e0*/  @!P3 LOP3.LUT R10, RZ, R2, RZ, 0x33, !PT ;  /* 0x00000002ff0ab212 */ /* 0x000fc800078e33ff */
[----:B------:R-:W-:Y:S01]  /*23f0*/  IADD3 R3, PT, PT, -R10, RZ, RZ ;  /* 0x000000ff0a037210 */ /* 0x000fe20007ffe1ff */
[----:B------:R-:W-:-:S04]  /*2400*/  IMAD R10, R5, R16, R10 ;  /* 0x00000010050a7224 */ /* 0x000fc800078e020a */
[----:B------:R-:W-:-:S04]  /*2410*/  IMAD R17, R2, R3, R17 ;  /* 0x0000000302117224 */ /* 0x000fc800078e0211 */
[----:B------:R-:W-:-:S04]  /*2420*/  IMAD R15, R2, R10, R17 ;  /* 0x0000000a020f7224 */ /* 0x000fc800078e0211 */
[----:B-1----:R-:W-:-:S05]  /*2430*/  IMAD.WIDE R14, R15, 0x4, R12 ;  /* 0x000000040f0e7825 */ /* 0x002fca00078e020c */
[----:B------:R2:W-:Y:S02]  /*2440*/  STG.E desc[UR4][R14.64], R0 ;  /* 0x000000000e007986 */ /* 0x0005e4000c101904 */
.L_x_24:
[----:B------:R-:W-:Y:S05]  /*2450*/  BSYNC.RECONVERGENT B0 ;  /* 0x0000000000007941 */ /* 0x000fea0003800200 */
.L_x_23:
[----:B------:R-:W-:Y:S04]  /*2460*/  BSSY.RECONVERGENT B0, `(.L_x_25) ;  /* 0x000003e000007945 */ /* 0x000fe80003800200 */
[----:B------:R-:W-:Y:S05]  /*2470*/  @P1 BRA `(.L_x_26) ;  /* 0x0000000000f01947 */ /* 0x000fea0003800000 */
[-C--:B------:R-:W-:Y:S02]  /*2480*/  IABS R10, R7.reuse ;  /* 0x00000007000a7213 */ /* 0x080fe40000000000 */
[----:B------:R-:W-:Y:S02]  /*2490*/  IABS R18, R8 ;  /* 0x0000000800127213 */ /* 0x000fe40000000000 */
[----:B------:R-:W3:Y:S01]  /*24a0*/  I2F.RP R3, R10 ;  /* 0x0000000a00037306 */ /* 0x000ee20000209400 */
[----:B------:R-:W-:-:S07]  /*24b0*/  IABS R19, R7 ;  /* 0x0000000700137213 */ /* 0x000fce0000000000 */
[----:B---3--:R-:W0:Y:S02]  /*24c0*/  MUFU.RCP R3, R3 ;  /* 0x0000000300037308 */ /* 0x008e240000001000 */
[----:B0-2---:R-:W-:Y:S01]  /*24d0*/  VIADD R14, R3, 0xffffffe ;  /* 0x0ffffffe030e7836 */ /* 0x005fe20000000000 */
[----:B------:R-:W-:-:S05]  /*24e0*/  IABS R3, R2 ;  /* 0x0000000200037213 */ /* 0x000fca0000000000 */
[----:B------:R0:W2:Y:S02]  /*24f0*/  F2I.FTZ.U32.TRUNC.NTZ R15, R14 ;  /* 0x0000000e000f7305 */ /* 0x0000a4000021f000 */
[----:B0-----:R-:W-:Y:S02]  /*2500*/  HFMA2 R14, -RZ, RZ, 0, 0 ;  /* 0x00000000ff0e7431 */ /* 0x001fe400000001ff */
[----:B--2---:R-:W-:-:S04]  /*2510*/  IMAD.MOV R17, RZ, RZ, -R15 ;  /* 0x000000ffff117224 */ /* 0x004fc800078e0a0f */
[----:B------:R-:W-:-:S04]  /*2520*/  IMAD R17, R17, R10, RZ ;  /* 0x0000000a11117224 */ /* 0x000fc800078e02ff */
[----:B------:R-:W-:-:S04]  /*2530*/  IMAD.HI.U32 R16, R15, R17, R14 ;  /* 0x000000110f107227 */ /* 0x000fc800078e000e */
[----:B------:R-:W-:Y:S02]  /*2540*/  IMAD.MOV.U32 R15, RZ, RZ, R18 ;  /* 0x000000ffff0f7224 */ /* 0x000fe400078e0012 */
[----:B------:R-:W-:Y:S02]  /*2550*/  IMAD.MOV R17, RZ, RZ, -R19 ;  /* 0x000000ffff117224 */ /* 0x000fe400078e0a13 */
[----:B------:R-:W-:Y:S02]  /*2560*/  IMAD.HI.U32 R14, R16, R15, RZ ;  /* 0x0000000f100e7227 */ /* 0x000fe400078e00ff */
[----:B------:R-:W0:Y:S02]  /*2570*/  I2F.RP R16, R3 ;  /* 0x0000000300107306 */ /* 0x000e240000209400 */
[----:B------:R-:W-:-:S05]  /*2580*/  IMAD R15, R14, R17, R15 ;  /* 0x000000110e0f7224 */ /* 0x000fca00078e020f */
[----:B------:R-:W-:Y:S01]  /*2590*/  ISETP.GT.U32.AND P2, PT, R10, R15, PT ;  /* 0x0000000f0a00720c */ /* 0x000fe20003f44070 */
[----:B0-----:R-:W0:-:S12]  /*25a0*/  MUFU.RCP R16, R16 ;  /* 0x0000001000107308 */ /* 0x001e180000001000 */
[-C--:B------:R-:W-:Y:S01]  /*25b0*/  @!P2 IADD3 R15, PT, PT, R15, -R10.reuse, RZ ;  /* 0x8000000a0f0fa210 */ /* 0x080fe20007ffe0ff */
[----:B------:R-:W-:Y:S01]  /*25c0*/  @!P2 VIADD R14, R14, 0x1 ;  /* 0x000000010e0ea836 */ /* 0x000fe20000000000 */
[----:B------:R-:W-:Y:S02]  /*25d0*/  ISETP.NE.AND P2, PT, R7, RZ, PT ;  /* 0x000000ff0700720c */ /* 0x000fe40003f45270 */
[----:B------:R-:W-:Y:S02]  /*25e0*/  ISETP.GE.U32.AND P1, PT, R15, R10, PT ;  /* 0x0000000a0f00720c */ /* 0x000fe40003f26070 */
[----:B------:R-:W-:-:S04]  /*25f0*/  LOP3.LUT R10, R8, R7, RZ, 0x3c, !PT ;  /* 0x00000007080a7212 */ /* 0x000fc800078e3cff */
[----:B------:R-:W-:Y:S01]  /*2600*/  ISETP.GE.AND P3, PT, R10, RZ, PT ;  /* 0x000000ff0a00720c */ /* 0x000fe20003f66270 */
[----:B0-----:R-:W-:-:S06]  /*2610*/  VIADD R15, R16, 0xffffffe ;  /* 0x0ffffffe100f7836 */ /* 0x001fcc0000000000 */
[----:B------:R-:W-:Y:S01]  /*2620*/  @P1 IADD3 R14, PT, PT, R14, 0x1, RZ ;  /* 0x000000010e0e1810 */ /* 0x000fe20007ffe0ff */
[----:B------:R-:W0:Y:S04]  /*2630*/  F2I.FTZ.U32.TRUNC.NTZ R15, R15 ;  /* 0x0000000f000f7305 */ /* 0x000e28000021f000 */
[----:B------:R-:W-:-:S04]  /*2640*/  IMAD.MOV.U32 R10, RZ, RZ, R14 ;  /* 0x000000ffff0a7224 */ /* 0x000fc800078e000e */
[----:B------:R-:W-:Y:S01]  /*2650*/  @!P3 IMAD.MOV R10, RZ, RZ, -R10 ;  /* 0x000000ffff0ab224 */ /* 0x000fe200078e0a0a */
[----:B------:R-:W-:-:S05]  /*2660*/  @!P2 LOP3.LUT R10, RZ, R7, RZ, 0x33, !PT ;  /* 0x00000007ff0aa212 */ /* 0x000fca00078e33ff */
[----:B------:R-:W-:Y:S01]  /*2670*/  IMAD.MOV R14, RZ, RZ, -R10 ;  /* 0x000000ffff0e7224 */ /* 0x000fe200078e0a0a */
[----:B0-----:R-:W-:-:S03]  /*2680*/  IADD3 R16, PT, PT, RZ, -R15, RZ ;  /* 0x8000000fff107210 */ /* 0x001fc60007ffe0ff */
[----:B------:R-:W-:Y:S01]  /*2690*/  IMAD R17, R7, R14, R8 ;  /* 0x0000000e07117224 */ /* 0x000fe200078e0208 */
[----:B------:R-:W-:Y:S01]  /*26a0*/  IABS R8, R2 ;  /* 0x0000000200087213 */ /* 0x000fe20000000000 */
[----:B------:R-:W-:Y:S01]  /*26b0*/  IMAD R19, R16, R3, RZ ;  /* 0x0000000310137224 */ /* 0x000fe200078e02ff */
[----:B------:R-:W-:Y:S02]  /*26c0*/  MOV R14, RZ ;  /* 0x000000ff000e7202 */ /* 0x000fe40000000f00 */
[----:B------:R-:W-:Y:S01]  /*26d0*/  IABS R16, R17 ;  /* 0x0000001100107213 */ /* 0x000fe20000000000 */
[----:B------:R-:W-:Y:S02]  /*26e0*/  IMAD.MOV R18, RZ, RZ, -R8 ;  /* 0x000000ffff127224 */ /* 0x000fe400078e0a08 */
[----:B------:R-:W-:-:S04]  /*26f0*/  IMAD.HI.U32 R8, R15, R19, R14 ;  /* 0x000000130f087227 */ /* 0x000fc800078e000e */
[----:B------:R-:W-:Y:S02]  /*2700*/  IMAD.MOV.U32 R15, RZ, RZ, R16 ;  /* 0x000000ffff0f7224 */ /* 0x000fe400078e0010 */
[----:B------:R-:W-:Y:S02]  /*2710*/  IMAD.MOV.U32 R14, RZ, RZ, R18 ;  /* 0x000000ffff0e7224 */ /* 0x000fe400078e0012 */
[----:B------:R-:W-:-:S04]  /*2720*/  IMAD.HI.U32 R8, R8, R15, RZ ;  /* 0x0000000f08087227 */ /* 0x000fc800078e00ff */
[----:B------:R-:W-:-:S05]  /*2730*/  IMAD R14, R8, R14, R15 ;  /* 0x0000000e080e7224 */ /* 0x000fca00078e020f */
[----:B------:R-:W-:-:S13]  /*2740*/  ISETP.GT.U32.AND P2, PT, R3, R14, PT ;  /* 0x0000000e0300720c */ /* 0x000fda0003f44070 */
[-C--:B------:R-:W-:Y:S01]  /*2750*/  @!P2 IADD3 R14, PT, PT, R14, -R3.reuse, RZ ;  /* 0x800000030e0ea210 */ /* 0x080fe20007ffe0ff */
[----:B------:R-:W-:Y:S01]  /*2760*/  @!P2 VIADD R8, R8, 0x1 ;  /* 0x000000010808a836 */ /* 0x000fe20000000000 */
[----:B------:R-:W-:Y:S02]  /*2770*/  ISETP.NE.AND P2, PT, R2, RZ, PT ;  /* 0x000000ff0200720c */ /* 0x000fe40003f45270 */
[----:B------:R-:W-:Y:S02]  /*2780*/  ISETP.GE.U32.AND P1, PT, R14, R3, PT ;  /* 0x000000030e00720c */ /* 0x000fe40003f26070 */
[----:B------:R-:W-:-:S04]  /*2790*/  LOP3.LUT R3, R17, R2, RZ, 0x3c, !PT ;  /* 0x0000000211037212 */ /* 0x000fc800078e3cff */
[----:B------:R-:W-:-:S07]  /*27a0*/  ISETP.GE.AND P3, PT, R3, RZ, PT ;  /* 0x000000ff0300720c */ /* 0x000fce0003f66270 */
[----:B------:R-:W-:-:S06]  /*27b0*/  @P1 VIADD R8, R8, 0x1 ;  /* 0x0000000108081836 */ /* 0x000fcc0000000000 */
[----:B------:R-:W-:Y:S02]  /*27c0*/  @!P3 IADD3 R8, PT, PT, -R8, RZ, RZ ;  /* 0x000000ff0808b210 */ /* 0x000fe40007ffe1ff */
[----:B------:R-:W-:-:S05]  /*27d0*/  @!P2 LOP3.LUT R8, RZ, R2, RZ, 0x33, !PT ;  /* 0x00000002ff08a212 */ /* 0x000fca00078e33ff */
[--C-:B------:R-:W-:Y:S02]  /*27e0*/  IMAD.MOV R3, RZ, RZ, -R8.reuse ;  /* 0x000000ffff037224 */ /* 0x100fe400078e0a08 */
[----:B------:R-:W-:Y:S02]  /*27f0*/  IMAD R8, R5, R10, R8 ;  /* 0x0000000a05087224 */ /* 0x000fe400078e0208 */
[----:B------:R-:W-:-:S04]  /*2800*/  IMAD R3, R2, R3, R17 ;  /* 0x0000000302037224 */ /* 0x000fc800078e0211 */
[----:B------:R-:W-:-:S04]  /*2810*/  IMAD R3, R2, R8, R3 ;  /* 0x0000000802037224 */ /* 0x000fc800078e0203 */
[----:B-1----:R-:W-:-:S05]  /*2820*/  IMAD.WIDE R14, R3, 0x4, R12 ;  /* 0x00000004030e7825 */ /* 0x002fca00078e020c */
[----:B------:R3:W-:Y:S02]  /*2830*/  STG.E desc[UR4][R14.64], R0 ;  /* 0x000000000e007986 */ /* 0x0007e4000c101904 */
.L_x_26:
[----:B------:R-:W-:Y:S05]  /*2840*/  BSYNC.RECONVERGENT B0 ;  /* 0x0000000000007941 */ /* 0x000fea0003800200 */
.L_x_25:
[----:B------:R-:W-:Y:S04]  /*2850*/  BSSY.RECONVERGENT B0, `(.L_x_27) ;  /* 0x000003e000007945 */ /* 0x000fe80003800200 */
[----:B------:R-:W-:Y:S05]  /*2860*/  @P0 BRA `(.L_x_28) ;  /* 0x0000000000f00947 */ /* 0x000fea0003800000 */
[-C--:B------:R-:W-:Y:S02]  /*2870*/  IABS R8, R7.reuse ;  /* 0x0000000700087213 */ /* 0x080fe40000000000 */
[----:B------:R-:W-:Y:S02]  /*2880*/  IABS R16, R6 ;  /* 0x0000000600107213 */ /* 0x000fe40000000000 */
[----:B------:R-:W4:Y:S01]  /*2890*/  I2F.RP R3, R8 ;  /* 0x0000000800037306 */ /* 0x000f220000209400 */
[----:B------:R-:W-:-:S07]  /*28a0*/  IABS R18, R7 ;  /* 0x0000000700127213 */ /* 0x000fce0000000000 */
[----:B----4-:R-:W0:Y:S02]  /*28b0*/  MUFU.RCP R3, R3 ;  /* 0x0000000300037308 */ /* 0x010e240000001000 */
[----:B0-23--:R-:W-:Y:S01]  /*28c0*/  VIADD R14, R3, 0xffffffe ;  /* 0x0ffffffe030e7836 */ /* 0x00dfe20000000000 */
[----:B------:R-:W-:-:S05]  /*28d0*/  IABS R3, R2 ;  /* 0x0000000200037213 */ /* 0x000fca0000000000 */
[----:B------:R0:W2:Y:S02]  /*28e0*/  F2I.FTZ.U32.TRUNC.NTZ R15, R14 ;  /* 0x0000000e000f7305 */ /* 0x0000a4000021f000 */
[----:B0-----:R-:W-:Y:S01]  /*28f0*/  IMAD.MOV.U32 R14, RZ, RZ, RZ ;  /* 0x000000ffff0e7224 */ /* 0x001fe200078e00ff */
[----:B--2---:R-:W-:-:S05]  /*2900*/  IADD3 R17, PT, PT, RZ, -R15, RZ ;  /* 0x8000000fff117210 */ /* 0x004fca0007ffe0ff */
[----:B------:R-:W-:-:S04]  /*2910*/  IMAD R17, R17, R8, RZ ;  /* 0x0000000811117224 */ /* 0x000fc800078e02ff */
[----:B------:R-:W-:Y:S01]  /*2920*/  IMAD.HI.U32 R10, R15, R17, R14 ;  /* 0x000000110f0a7227 */ /* 0x000fe200078e000e */
[----:B------:R-:W-:-:S03]  /*2930*/  IADD3 R14, PT, PT, RZ, -R18, RZ ;  /* 0x80000012ff0e7210 */ /* 0x000fc60007ffe0ff */
[----:B------:R-:W-:Y:S02]  /*2940*/  IMAD.MOV.U32 R15, RZ, RZ, R16 ;  /* 0x000000ffff0f7224 */ /* 0x000fe400078e0010 */
[----:B------:R-:W0:Y:S02]  /*2950*/  I2F.RP R16, R3 ;  /* 0x0000000300107306 */ /* 0x000e240000209400 */
[----:B------:R-:W-:-:S04]  /*2960*/  IMAD.HI.U32 R10, R10, R15, RZ ;  /* 0x0000000f0a0a7227 */ /* 0x000fc800078e00ff */
[----:B------:R-:W-:-:S05]  /*2970*/  IMAD R15, R10, R14, R15 ;  /* 0x0000000e0a0f7224 */ /* 0x000fca00078e020f */
[----:B------:R-:W-:Y:S01]  /*2980*/  ISETP.GT.U32.AND P1, PT, R8, R15, PT ;  /* 0x0000000f0800720c */ /* 0x000fe20003f24070 */
[----:B0-----:R-:W0:-:S12]  /*2990*/  MUFU.RCP R16, R16 ;  /* 0x0000001000107308 */ /* 0x001e180000001000 */
[----:B------:R-:W-:Y:S01]  /*29a0*/  @!P1 IMAD.IADD R15, R15, 0x1, -R8 ;  /* 0x000000010f0f9824 */ /* 0x000fe200078e0a08 */
[----:B------:R-:W-:Y:S02]  /*29b0*/  @!P1 IADD3 R10, PT, PT, R10, 0x1, RZ ;  /* 0x000000010a0a9810 */ /* 0x000fe40007ffe0ff */
[----:B------:R-:W-:Y:S02]  /*29c0*/  ISETP.NE.AND P1, PT, R7, RZ, PT ;  /* 0x000000ff0700720c */ /* 0x000fe40003f25270 */
[----:B------:R-:W-:Y:S02]  /*29d0*/  ISETP.GE.U32.AND P0, PT, R15, R8, PT ;  /* 0x000000080f00720c */ /* 0x000fe40003f06070 */
[----:B------:R-:W-:Y:S01]  /*29e0*/  LOP3.LUT R8, R6, R7, RZ, 0x3c, !PT ;  /* 0x0000000706087212 */ /* 0x000fe200078e3cff */
[----:B0-----:R-:W-:-:S03]  /*29f0*/  VIADD R14, R16, 0xffffffe ;  /* 0x0ffffffe100e7836 */ /* 0x001fc60000000000 */
[----:B------:R-:W-:Y:S01]  /*2a00*/  ISETP.GE.AND P2, PT, R8, RZ, PT ;  /* 0x000000ff0800720c */ /* 0x000fe20003f46270 */
[----:B------:R0:W2:Y:S06]  /*2a10*/  F2I.FTZ.U32.TRUNC.NTZ R15, R14 ;  /* 0x0000000e000f7305 */ /* 0x0000ac000021f000 */
[----:B------:R-:W-:Y:S02]  /*2a20*/  @P0 VIADD R10, R10, 0x1 ;  /* 0x000000010a0a0836 */ /* 0x000fe40000000000 */
[----:B0-----:R-:W-:Y:S02]  /*2a30*/  IMAD.MOV.U32 R14, RZ, RZ, RZ ;  /* 0x000000ffff0e7224 */ /* 0x001fe400078e00ff */
[----:B------:R-:W-:-:S02]  /*2a40*/  IMAD.MOV.U32 R8, RZ, RZ, R10 ;  /* 0x000000ffff087224 */ /* 0x000fc400078e000a */
[----:B--2---:R-:W-:-:S03]  /*2a50*/  IMAD.MOV R16, RZ, RZ, -R15 ;  /* 0x000000ffff107224 */ /* 0x004fc600078e0a0f */
[----:B------:R-:W-:Y:S02]  /*2a60*/  @!P2 IADD3 R8, PT, PT, -R8, RZ, RZ ;  /* 0x000000ff0808a210 */ /* 0x000fe40007ffe1ff */
[----:B------:R-:W-:Y:S01]  /*2a70*/  @!P1 LOP3.LUT R8, RZ, R7, RZ, 0x33, !PT ;  /* 0x00000007ff089212 */ /* 0x000fe200078e33ff */
[----:B------:R-:W-:-:S04]  /*2a80*/  IMAD R19, R16, R3, RZ ;  /* 0x0000000310137224 */ /* 0x000fc800078e02ff */
[----:B------:R-:W-:-:S04]  /*2a90*/  IMAD.MOV R10, RZ, RZ, -R8 ;  /* 0x000000ffff0a7224 */ /* 0x000fc800078e0a08 */
[----:B------:R-:W-:Y:S01]  /*2aa0*/  IMAD R17, R7, R10, R6 ;  /* 0x0000000a07117224 */ /* 0x000fe200078e0206 */
[----:B------:R-:W-:-:S04]  /*2ab0*/  IABS R10, R2 ;  /* 0x00000002000a7213 */ /* 0x000fc80000000000 */
[----:B------:R-:W-:Y:S02]  /*2ac0*/  IABS R16, R17 ;  /* 0x0000001100107213 */ /* 0x000fe40000000000 */
[----:B------:R-:W-:Y:S01]  /*2ad0*/  IADD3 R18, PT, PT, RZ, -R10, RZ ;  /* 0x8000000aff127210 */ /* 0x000fe20007ffe0ff */
[----:B------:R-:W-:-:S03]  /*2ae0*/  IMAD.HI.U32 R10, R15, R19, R14 ;  /* 0x000000130f0a7227 */ /* 0x000fc600078e000e */
[----:B------:R-:W-:Y:S01]  /*2af0*/  MOV R14, R18 ;  /* 0x00000012000e7202 */ /* 0x000fe20000000f00 */
[----:B------:R-:W-:-:S04]  /*2b00*/  IMAD.MOV.U32 R15, RZ, RZ, R16 ;  /* 0x000000ffff0f7224 */ /* 0x000fc800078e0010 */
        /* <DEDUP_REMOVED lines=18> */
.L_x_28:
[----:B------:R-:W-:Y:S05]  /*2c30*/  BSYNC.RECONVERGENT B0 ;  /* 0x0000000000007941 */ /* 0x000fea0003800200 */
.L_x_27:
[----:B------:R-:W-:Y:S02]  /*2c40*/  ISETP.GE.AND P0, PT, R6, R9, PT ;  /* 0x000000090600720c */ /* 0x000fe40003f06270 */
[----:B------:R-:W-:-:S11]  /*2c50*/  IADD3 R4, PT, PT, R4, 0x4, RZ ;  /* 0x0000000404047810 */ /* 0x000fd60007ffe0ff */
[----:B------:R-:W-:Y:S05]  /*2c60*/  @!P0 BRA `(.L_x_20) ;  /* 0xffffffec00e88947 */ /* 0x000fea000383ffff */
[----:B------:R-:W-:Y:S05]  /*2c70*/  EXIT ;  /* 0x000000000000794d */ /* 0x000fea0003800000 */
        .weak           $__internal_0_$__cuda_sm3x_div_rn_noftz_f32_slowpath
        .type           $__internal_0_$__cuda_sm3x_div_rn_noftz_f32_slowpath,@function
        .size           $__internal_0_$__cuda_sm3x_div_rn_noftz_f32_slowpath,(.L_x_60 - $__internal_0_$__cuda_sm3x_div_rn_noftz_f32_slowpath)
$__internal_0_$__cuda_sm3x_div_rn_noftz_f32_slowpath:
[----:B------:R-:W-:Y:S01]  /*2c80*/  SHF.R.U32.HI R17, RZ, 0x17, R3 ;  /* 0x00000017ff117819 */ /* 0x000fe20000011603 */
[----:B------:R-:W-:Y:S01]  /*2c90*/  BSSY.RECONVERGENT B2, `(.L_x_29) ;  /* 0x0000063000027945 */ /* 0x000fe20003800200 */
[----:B------:R-:W-:Y:S02]  /*2ca0*/  SHF.R.U32.HI R19, RZ, 0x17, R0 ;  /* 0x00000017ff137819 */ /* 0x000fe40000011600 */
[----:B------:R-:W-:Y:S02]  /*2cb0*/  LOP3.LUT R17, R17, 0xff, RZ, 0xc0, !PT ;  /* 0x000000ff11117812 */ /* 0x000fe400078ec0ff */
[----:B------:R-:W-:Y:S02]  /*2cc0*/  LOP3.LUT R19, R19, 0xff, RZ, 0xc0, !PT ;  /* 0x000000ff13137812 */ /* 0x000fe400078ec0ff */
[----:B------:R-:W-:Y:S01]  /*2cd0*/  MOV R21, R3 ;  /* 0x0000000300157202 */ /* 0x000fe20000000f00 */
[----:B------:R-:W-:Y:S02]  /*2ce0*/  VIADD R22, R17, 0xffffffff ;  /* 0xffffffff11167836 */ /* 0x000fe40000000000 */
[----:B------:R-:W-:-:S03]  /*2cf0*/  VIADD R20, R19, 0xffffffff ;  /* 0xffffffff13147836 */ /* 0x000fc60000000000 */
[----:B------:R-:W-:-:S04]  /*2d00*/  ISETP.GT.U32.AND P0, PT, R22, 0xfd, PT ;  /* 0x000000fd1600780c */ /* 0x000fc80003f04070 */
[----:B------:R-:W-:-:S13]  /*2d10*/  ISETP.GT.U32.OR P0, PT, R20, 0xfd, P0 ;  /* 0x000000fd1400780c */ /* 0x000fda0000704470 */
[----:B------:R-:W-:Y:S01]  /*2d20*/  @!P0 IMAD.MOV.U32 R18, RZ, RZ, RZ ;  /* 0x000000ffff128224 */ /* 0x000fe200078e00ff */
[----:B------:R-:W-:Y:S06]  /*2d30*/  @!P0 BRA `(.L_x_30) ;  /* 0x00000000005c8947 */ /* 0x000fec0003800000 */
[----:B------:R-:W-:Y:S02]  /*2d40*/  FSETP.GTU.FTZ.AND P0, PT, |R0|, +INF , PT ;  /* 0x7f8000000000780b */ /* 0x000fe40003f1c200 */
[----:B------:R-:W-:-:S04]  /*2d50*/  FSETP.GTU.FTZ.AND P1, PT, |R3|, +INF , PT ;  /* 0x7f8000000300780b */ /* 0x000fc80003f3c200 */
[----:B------:R-:W-:-:S13]  /*2d60*/  PLOP3.LUT P0, PT, P0, P1, PT, 0xf8, 0x8f ;  /* 0x00000000008f781c */ /* 0x000fda0000703f70 */
[----:B------:R-:W-:Y:S05]  /*2d70*/  @P0 BRA `(.L_x_31) ;  /* 0x00000004004c0947 */ /* 0x000fea0003800000 */
[----:B------:R-:W-:-:S13]  /*2d80*/  LOP3.LUT P0, RZ, R21, 0x7fffffff, R0, 0xc8, !PT ;  /* 0x7fffffff15ff7812 */ /* 0x000fda000780c800 */
[----:B------:R-:W-:Y:S05]  /*2d90*/  @!P0 BRA `(.L_x_32) ;  /* 0x00000004003c8947 */ /* 0x000fea0003800000 */
[C---:B------:R-:W-:Y:S02]  /*2da0*/  FSETP.NEU.FTZ.AND P0, PT, |R0|.reuse, +INF , PT ;  /* 0x7f8000000000780b */ /* 0x040fe40003f1d200 */
[----:B------:R-:W-:Y:S02]  /*2db0*/  FSETP.NEU.FTZ.AND P2, PT, |R3|, +INF , PT ;  /* 0x7f8000000300780b */ /* 0x000fe40003f5d200 */
[----:B------:R-:W-:-:S11]  /*2dc0*/  FSETP.NEU.FTZ.AND P1, PT, |R0|, +INF , PT ;  /* 0x7f8000000000780b */ /* 0x000fd60003f3d200 */
[----:B------:R-:W-:Y:S05]  /*2dd0*/  @!P2 BRA !P0, `(.L_x_32) ;  /* 0x00000004002ca947 */ /* 0x000fea0004000000 */
[----:B------:R-:W-:-:S04]  /*2de0*/  LOP3.LUT P0, RZ, R0, 0x7fffffff, RZ, 0xc0, !PT ;  /* 0x7fffffff00ff7812 */ /* 0x000fc8000780c0ff */
[----:B------:R-:W-:-:S13]  /*2df0*/  PLOP3.LUT P0, PT, P2, P0, PT, 0x2f, 0xf2 ;  /* 0x0000000000f2781c */ /* 0x000fda0001700577 */
[----:B------:R-:W-:Y:S05]  /*2e00*/  @P0 BRA `(.L_x_33) ;  /* 0x0000000400180947 */ /* 0x000fea0003800000 */
[----:B------:R-:W-:-:S04]  /*2e10*/  LOP3.LUT P0, RZ, R21, 0x7fffffff, RZ, 0xc0, !PT ;  /* 0x7fffffff15ff7812 */ /* 0x000fc8000780c0ff */
[----:B------:R-:W-:-:S13]  /*2e20*/  PLOP3.LUT P0, PT, P1, P0, PT, 0x2f, 0xf2 ;  /* 0x0000000000f2781c */ /* 0x000fda0000f00577 */
[----:B------:R-:W-:Y:S05]  /*2e30*/  @P0 BRA `(.L_x_34) ;  /* 0x0000000400000947 */ /* 0x000fea0003800000 */
[----:B------:R-:W-:Y:S02]  /*2e40*/  ISETP.GE.AND P0, PT, R20, RZ, PT ;  /* 0x000000ff1400720c */ /* 0x000fe40003f06270 */
[----:B------:R-:W-:-:S11]  /*2e50*/  ISETP.GE.AND P1, PT, R22, RZ, PT ;  /* 0x000000ff1600720c */ /* 0x000fd60003f26270 */
[----:B------:R-:W-:Y:S01]  /*2e60*/  @P0 MOV R18, RZ ;  /* 0x000000ff00120202 */ /* 0x000fe20000000f00 */
[----:B------:R-:W-:Y:S02]  /*2e70*/  @!P0 IMAD.MOV.U32 R18, RZ, RZ, -0x40 ;  /* 0xffffffc0ff128424 */ /* 0x000fe400078e00ff */
[----:B------:R-:W-:Y:S01]  /*2e80*/  @!P0 FFMA R0, R0, 1.84467440737095516160e+19, RZ ;  /* 0x5f80000000008823 */ /* 0x000fe200000000ff */
[----:B------:R-:W-:Y:S02]  /*2e90*/  @!P1 FFMA R21, R3, 1.84467440737095516160e+19, RZ ;  /* 0x5f80000003159823 */ /* 0x000fe400000000ff */
[----:B------:R-:W-:-:S07]  /*2ea0*/  @!P1 IADD3 R18, PT, PT, R18, 0x40, RZ ;  /* 0x0000004012129810 */ /* 0x000fce0007ffe0ff */
.L_x_30:
[----:B------:R-:W-:Y:S01]  /*2eb0*/  LEA R20, R17, 0xc0800000, 0x17 ;  /* 0xc080000011147811 */ /* 0x000fe200078eb8ff */
[----:B------:R-:W-:Y:S04]  /*2ec0*/  BSSY.RECONVERGENT B3, `(.L_x_35) ;  /* 0x0000036000037945 */ /* 0x000fe80003800200 */
[----:B------:R-:W-:Y:S01]  /*2ed0*/  IMAD.IADD R22, R21, 0x1, -R20 ;  /* 0x0000000115167824 */ /* 0x000fe200078e0a14 */
[----:B------:R-:W-:-:S03]  /*2ee0*/  IADD3 R21, PT, PT, R19, -0x7f, RZ ;  /* 0xffffff8113157810 */ /* 0x000fc60007ffe0ff */
[----:B------:R-:W0:Y:S01]  /*2ef0*/  MUFU.RCP R20, R22 ;  /* 0x0000001600147308 */ /* 0x000e220000001000 */
[----:B------:R-:W-:Y:S01]  /*2f00*/  FADD.FTZ R23, -R22, -RZ ;  /* 0x800000ff16177221 */ /* 0x000fe20000010100 */
[C---:B------:R-:W-:Y:S01]  /*2f10*/  IMAD R0, R21.reuse, -0x800000, R0 ;  /* 0xff80000015007824 */ /* 0x040fe200078e0200 */
[----:B------:R-:W-:-:S05]  /*2f20*/  IADD3 R21, PT, PT, R21, 0x7f, -R17 ;  /* 0x0000007f15157810 */ /* 0x000fca0007ffe811 */
[----:B------:R-:W-:Y:S02]  /*2f30*/  IMAD.IADD R21, R21, 0x1, R18 ;  /* 0x0000000115157824 */ /* 0x000fe400078e0212 */
[----:B0-----:R-:W-:-:S04]  /*2f40*/  FFMA R19, R20, R23, 1 ;  /* 0x3f80000014137423 */ /* 0x001fc80000000017 */
[----:B------:R-:W-:-:S04]  /*2f50*/  FFMA R19, R20, R19, R20 ;  /* 0x0000001314137223 */ /* 0x000fc80000000014 */
[----:B------:R-:W-:-:S04]  /*2f60*/  FFMA R20, R0, R19, RZ ;  /* 0x0000001300147223 */ /* 0x000fc800000000ff */
[----:B------:R-:W-:-:S04]  /*2f70*/  FFMA R24, R23, R20, R0 ;  /* 0x0000001417187223 */ /* 0x000fc80000000000 */
[----:B------:R-:W-:-:S04]  /*2f80*/  FFMA R20, R19, R24, R20 ;  /* 0x0000001813147223 */ /* 0x000fc80000000014 */
[----:B------:R-:W-:-:S04]  /*2f90*/  FFMA R23, R23, R20, R0 ;  /* 0x0000001417177223 */ /* 0x000fc80000000000 */
[----:B------:R-:W-:-:S05]  /*2fa0*/  FFMA R0, R19, R23, R20 ;  /* 0x0000001713007223 */ /* 0x000fca0000000014 */
[----:B------:R-:W-:-:S04]  /*2fb0*/  SHF.R.U32.HI R17, RZ, 0x17, R0 ;  /* 0x00000017ff117819 */ /* 0x000fc80000011600 */
[----:B------:R-:W-:-:S04]  /*2fc0*/  LOP3.LUT R17, R17, 0xff, RZ, 0xc0, !PT ;  /* 0x000000ff11117812 */ /* 0x000fc800078ec0ff */
[----:B------:R-:W-:-:S05]  /*2fd0*/  IADD3 R17, PT, PT, R17, R21, RZ ;  /* 0x0000001511117210 */ /* 0x000fca0007ffe0ff */
[----:B------:R-:W-:-:S05]  /*2fe0*/  VIADD R18, R17, 0xffffffff ;  /* 0xffffffff11127836 */ /* 0x000fca0000000000 */
[----:B------:R-:W-:-:S13]  /*2ff0*/  ISETP.GE.U32.AND P0, PT, R18, 0xfe, PT ;  /* 0x000000fe1200780c */ /* 0x000fda0003f06070 */
[----:B------:R-:W-:Y:S05]  /*3000*/  @!P0 BRA `(.L_x_36) ;  /* 0x0000000000808947 */ /* 0x000fea0003800000 */
[----:B------:R-:W-:-:S13]  /*3010*/  ISETP.GT.AND P0, PT, R17, 0xfe, PT ;  /* 0x000000fe1100780c */ /* 0x000fda0003f04270 */
[----:B------:R-:W-:Y:S05]  /*3020*/  @P0 BRA `(.L_x_37) ;  /* 0x00000000006c0947 */ /* 0x000fea0003800000 */
[----:B------:R-:W-:-:S13]  /*3030*/  ISETP.GE.AND P0, PT, R17, 0x1, PT ;  /* 0x000000011100780c */ /* 0x000fda0003f06270 */
[----:B------:R-:W-:Y:S05]  /*3040*/  @P0 BRA `(.L_x_38) ;  /* 0x0000000000740947 */ /* 0x000fea0003800000 */
[----:B------:R-:W-:Y:S02]  /*3050*/  ISETP.GE.AND P0, PT, R17, -0x18, PT ;  /* 0xffffffe81100780c */ /* 0x000fe40003f06270 */
[----:B------:R-:W-:-:S11]  /*3060*/  LOP3.LUT R0, R0, 0x80000000, RZ, 0xc0, !PT ;  /* 0x8000000000007812 */ /* 0x000fd600078ec0ff */
[----:B------:R-:W-:Y:S05]  /*3070*/  @!P0 BRA `(.L_x_38) ;  /* 0x0000000000688947 */ /* 0x000fea0003800000 */
[-CC-:B------:R-:W-:Y:S01]  /*3080*/  FFMA.RZ R18, R19, R23.reuse, R20.reuse ;  /* 0x0000001713127223 */ /* 0x180fe2000000c014 */
[C---:B------:R-:W-:Y:S02]  /*3090*/  ISETP.NE.AND P2, PT, R17.reuse, RZ, PT ;  /* 0x000000ff1100720c */ /* 0x040fe40003f45270 */
[----:B------:R-:W-:Y:S02]  /*30a0*/  ISETP.NE.AND P1, PT, R17, RZ, PT ;  /* 0x000000ff1100720c */ /* 0x000fe40003f25270 */
[----:B------:R-:W-:Y:S01]  /*30b0*/  LOP3.LUT R21, R18, 0x7fffff, RZ, 0xc0, !PT ;  /* 0x007fffff12157812 */ /* 0x000fe200078ec0ff */
[CCC-:B------:R-:W-:Y:S01]  /*30c0*/  FFMA.RP R18, R19.reuse, R23.reuse, R20.reuse ;  /* 0x0000001713127223 */ /* 0x1c0fe20000008014 */
[----:B------:R-:W-:Y:S01]  /*30d0*/  FFMA.RM R19, R19, R23, R20 ;  /* 0x0000001713137223 */ /* 0x000fe20000004014 */
[----:B------:R-:W-:Y:S01]  /*30e0*/  IADD3 R20, PT, PT, R17, 0x20, RZ ;  /* 0x0000002011147810 */ /* 0x000fe20007ffe0ff */
[----:B------:R-:W-:Y:S01]  /*30f0*/  IMAD.MOV R17, RZ, RZ, -R17 ;  /* 0x000000ffff117224 */ /* 0x000fe200078e0a11 */
[----:B------:R-:W-:-:S02]  /*3100*/  LOP3.LUT R21, R21, 0x800000, RZ, 0xfc, !PT ;  /* 0x0080000015157812 */ /* 0x000fc400078efcff */
[----:B------:R-:W-:Y:S02]  /*3110*/  FSETP.NEU.FTZ.AND P0, PT, R18, R19, PT ;  /* 0x000000131200720b */ /* 0x000fe40003f1d000 */
[----:B------:R-:W-:Y:S02]  /*3120*/  SHF.L.U32 R20, R21, R20, RZ ;  /* 0x0000001415147219 */ /* 0x000fe400000006ff */
[----:B------:R-:W-:Y:S02]  /*3130*/  SEL R18, R17, RZ, P2 ;  /* 0x000000ff11127207 */ /* 0x000fe40001000000 */
[----:B------:R-:W-:Y:S02]  /*3140*/  ISETP.NE.AND P1, PT, R20, RZ, P1 ;  /* 0x000000ff1400720c */ /* 0x000fe40000f25270 */
[----:B------:R-:W-:Y:S02]  /*3150*/  SHF.R.U32.HI R18, RZ, R18, R21 ;  /* 0x00000012ff127219 */ /* 0x000fe40000011615 */
[----:B------:R-:W-:-:S02]  /*3160*/  PLOP3.LUT P0, PT, P0, P1, PT, 0xf8, 0x8f ;  /* 0x00000000008f781c */ /* 0x000fc40000703f70 */
[----:B------:R-:W-:Y:S02]  /*3170*/  SHF.R.U32.HI R20, RZ, 0x1, R18 ;  /* 0x00000001ff147819 */ /* 0x000fe40000011612 */
[----:B------:R-:W-:-:S04]  /*3180*/  SEL R17, RZ, 0x1, !P0 ;  /* 0x00000001ff117807 */ /* 0x000fc80004000000 */
[----:B------:R-:W-:-:S04]  /*3190*/  LOP3.LUT R17, R17, 0x1, R20, 0xf8, !PT ;  /* 0x0000000111117812 */ /* 0x000fc800078ef814 */
[----:B------:R-:W-:-:S04]  /*31a0*/  LOP3.LUT R17, R17, R18, RZ, 0xc0, !PT ;  /* 0x0000001211117212 */ /* 0x000fc800078ec0ff */
[----:B------:R-:W-:-:S04]  /*31b0*/  IADD3 R17, PT, PT, R20, R17, RZ ;  /* 0x0000001114117210 */ /* 0x000fc80007ffe0ff */
[----:B------:R-:W-:Y:S01]  /*31c0*/  LOP3.LUT R0, R17, R0, RZ, 0xfc, !PT ;  /* 0x0000000011007212 */ /* 0x000fe200078efcff */
[----:B------:R-:W-:Y:S06]  /*31d0*/  BRA `(.L_x_38) ;  /* 0x0000000000107947 */ /* 0x000fec0003800000 */
.L_x_37:
[----:B------:R-:W-:-:S04]  /*31e0*/  LOP3.LUT R0, R0, 0x80000000, RZ, 0xc0, !PT ;  /* 0x8000000000007812 */ /* 0x000fc800078ec0ff */
[----:B------:R-:W-:Y:S01]  /*31f0*/  LOP3.LUT R0, R0, 0x7f800000, RZ, 0xfc, !PT ;  /* 0x7f80000000007812 */ /* 0x000fe200078efcff */
[----:B------:R-:W-:Y:S06]  /*3200*/  BRA `(.L_x_38) ;  /* 0x0000000000047947 */ /* 0x000fec0003800000 */
.L_x_36:
[----:B------:R-:W-:-:S07]  /*3210*/  IMAD R0, R21, 0x800000, R0 ;  /* 0x0080000015007824 */ /* 0x000fce00078e0200 */
.L_x_38:
[----:B------:R-:W-:Y:S05]  /*3220*/  BSYNC.RECONVERGENT B3 ;  /* 0x0000000000037941 */ /* 0x000fea0003800200 */
.L_x_35:
[----:B------:R-:W-:Y:S05]  /*3230*/  BRA `(.L_x_39) ;  /* 0x0000000000207947 */ /* 0x000fea0003800000 */
.L_x_34:
[----:B------:R-:W-:-:S04]  /*3240*/  LOP3.LUT R0, R21, 0x80000000, R0, 0x48, !PT ;  /* 0x8000000015007812 */ /* 0x000fc800078e4800 */
[----:B------:R-:W-:Y:S01]  /*3250*/  LOP3.LUT R0, R0, 0x7f800000, RZ, 0xfc, !PT ;  /* 0x7f80000000007812 */ /* 0x000fe200078efcff */
[----:B------:R-:W-:Y:S06]  /*3260*/  BRA `(.L_x_39) ;  /* 0x0000000000147947 */ /* 0x000fec0003800000 */
.L_x_33:
[----:B------:R-:W-:Y:S01]  /*3270*/  LOP3.LUT R0, R21, 0x80000000, R0, 0x48, !PT ;  /* 0x8000000015007812 */ /* 0x000fe200078e4800 */
[----:B------:R-:W-:Y:S06]  /*3280*/  BRA `(.L_x_39) ;  /* 0x00000000000c7947 */ /* 0x000fec0003800000 */
.L_x_32:
[----:B------:R-:W0:Y:S01]  /*3290*/  MUFU.RSQ R0, -QNAN ;  /* 0xffc0000000007908 */ /* 0x000e220000001400 */
[----:B------:R-:W-:Y:S05]  /*32a0*/  BRA `(.L_x_39) ;  /* 0x0000000000047947 */ /* 0x000fea0003800000 */
.L_x_31:
[----:B------:R-:W-:-:S07]  /*32b0*/  FADD.FTZ R0, R0, R3 ;  /* 0x0000000300007221 */ /* 0x000fce0000010000 */
.L_x_39:
[----:B------:R-:W-:Y:S05]  /*32c0*/  BSYNC.RECONVERGENT B2 ;  /* 0x0000000000027941 */ /* 0x000fea0003800200 */
.L_x_29:
[----:B------:R-:W-:-:S04]  /*32d0*/  HFMA2 R17, -RZ, RZ, 0, 0 ;  /* 0x00000000ff117431 */ /* 0x000fc800000001ff */
[----:B0-----:R-:W-:Y:S05]  /*32e0*/  RET.REL.NODEC R16 `(_Z12avgPooling2DPfS_iiii) ;  /* 0xffffffcc10447950 */ /* 0x001fea0003c3ffff */
.L_x_40:
[----:B------:R-:W-:-:S00]  /*32f0*/  BRA `(.L_x_40) ;  /* 0xfffffffc00fc7947 */ /* 0x000fc0000383ffff */
[----:B------:R-:W-:-:S00]  /*3300*/  NOP ;  /* 0x0000000000007918 */ /* 0x000fc00000000000 */
[----:B------:R-:W-:-:S00]  /*3310*/  NOP ;  /* 0x0000000000007918 */ /* 0x000fc00000000000 */
[----:B------:R-:W-:-:S00]  /*3320*/  NOP ;  /* 0x0000000000007918 */ /* 0x000fc00000000000 */
[----:B------:R-:W-:-:S00]  /*3330*/  NOP ;  /* 0x0000000000007918 */ /* 0x000fc00000000000 */
[----:B------:R-:W-:-:S00]  /*3340*/  NOP ;  /* 0x0000000000007918 */ /* 0x000fc00000000000 */
[----:B------:R-:W-:-:S00]  /*3350*/  NOP ;  /* 0x0000000000007918 */ /* 0x000fc00000000000 */
[----:B------:R-:W-:-:S00]  /*3360*/  NOP ;  /* 0x0000000000007918 */ /* 0x000fc00000000000 */
[----:B------:R-:W-:-:S00]  /*3370*/  NOP ;  /* 0x0000000000007918 */ /* 0x000fc00000000000 */
.L_x_60:


//--------------------- .text._Z17cudaConvolution2DPfS_S_iiiiiiiii --------------------------
	.section	.text._Z17cudaConvolution2DPfS_S_iiiiiiiii,"ax",@progbits
	.align	128
        .global         _Z17cudaConvolution2DPfS_S_iiiiiiiii
        .type           _Z17cudaConvolution2DPfS_S_iiiiiiiii,@function
        .size           _Z17cudaConvolution2DPfS_S_iiiiiiiii,(.L_x_62 - _Z17cudaConvolution2DPfS_S_iiiiiiiii)
        .other          _Z17cudaConvolution2DPfS_S_iiiiiiiii,@"STO_CUDA_ENTRY STV_DEFAULT"
_Z17cudaConvolution2DPfS_S_iiiiiiiii:
.text._Z17cudaConvolution2DPfS_S_iiiiiiiii:
[----:B------:R-:W-:Y:S08]  /*0000*/  LDC R1, c[0x0][0x37c] ;  /* 0x0000df00ff017b82 */ /* 0x000ff00000000800 */
[----:B------:R-:W0:Y:S01]  /*0010*/  LDC R0, c[0x0][0x360] ;  /* 0x0000d800ff007b82 */ /* 0x000e220000000800 */
[----:B------:R-:W1:Y:S01]  /*0020*/  LDCU.64 UR4, c[0x0][0x3b0] ;  /* 0x00007600ff0477ac */ /* 0x000e620008000a00 */
[----:B------:R-:W2:Y:S06]  /*0030*/  LDCU.64 UR6, c[0x0][0x358] ;  /* 0x00006b00ff0677ac */ /* 0x000eac0008000a00 */
[----:B------:R-:W1:Y:S01]  /*0040*/  LDC R2, c[0x0][0x398] ;  /* 0x0000e600ff027b82 */ /* 0x000e620000000800 */
[----:B0-----:R-:W-:-:S04]  /*0050*/  IABS R6, R0 ;  /* 0x0000000000067213 */ /* 0x001fc80000000000 */
[----:B------:R-:W0:Y:S01]  /*0060*/  I2F.RP R4, R6 ;  /* 0x0000000600047306 */ /* 0x000e220000209400 */
[----:B-1----:R-:W-:Y:S02]  /*0070*/  IMAD R2, R2, UR4, RZ ;  /* 0x0000000402027c24 */ /* 0x002fe4000f8e02ff */
[----:B------:R-:W1:Y:S02]  /*0080*/  S2UR UR4, SR_CTAID.X ;  /* 0x00000000000479c3 */ /* 0x000e640000002500 */
[----:B------:R-:W-:Y:S01]  /*0090*/  IMAD R5, R2, UR5, RZ ;  /* 0x0000000502057c24 */ /* 0x000fe2000f8e02ff */
[----:B------:R-:W-:Y:S01]  /*00a0*/  IABS R2, R0 ;  /* 0x0000000000027213 */ /* 0x000fe20000000000 */
[----:B------:R-:W3:Y:S03]  /*00b0*/  LDCU UR5, c[0x0][0x39c] ;  /* 0x00007380ff0577ac */ /* 0x000ee60008000800 */
[----:B------:R-:W-:Y:S01]  /*00c0*/  IADD3 R8, PT, PT, RZ, -R2, RZ ;  /* 0x80000002ff087210 */ /* 0x000fe20007ffe0ff */
[----:B------:R-:W-:Y:S01]  /*00d0*/  IMAD.MOV.U32 R2, RZ, RZ, RZ ;  /* 0x000000ffff027224 */ /* 0x000fe200078e00ff */
[----:B0-----:R-:W0:Y:S02]  /*00e0*/  MUFU.RCP R4, R4 ;  /* 0x0000000400047308 */ /* 0x001e240000001000 */
[----:B0-----:R-:W-:Y:S01]  /*00f0*/  VIADD R3, R4, 0xffffffe ;  /* 0x0ffffffe04037836 */ /* 0x001fe20000000000 */
[----:B------:R-:W-:-:S02]  /*0100*/  IABS R4, R5 ;  /* 0x0000000500047213 */ /* 0x000fc40000000000 */
[----:B------:R-:W-:-:S03]  /*0110*/  LOP3.LUT R5, R5, R0, RZ, 0x3c, !PT ;  /* 0x0000000005057212 */ /* 0x000fc600078e3cff */
[----:B------:R-:W0:Y:S01]  /*0120*/  F2I.FTZ.U32.TRUNC.NTZ R3, R3 ;  /* 0x0000000300037305 */ /* 0x000e22000021f000 */
[----:B------:R-:W-:Y:S01]  /*0130*/  ISETP.GE.AND P2, PT, R5, RZ, PT ;  /* 0x000000ff0500720c */ /* 0x000fe20003f46270 */
[----:B0-----:R-:W-:-:S04]  /*0140*/  IMAD.MOV R7, RZ, RZ, -R3 ;  /* 0x000000ffff077224 */ /* 0x001fc800078e0a03 */
[----:B------:R-:W-:-:S04]  /*0150*/  IMAD R7, R7, R6, RZ ;  /* 0x0000000607077224 */ /* 0x000fc800078e02ff */
[----:B------:R-:W-:Y:S02]  /*0160*/  IMAD.HI.U32 R2, R3, R7, R2 ;  /* 0x0000000703027227 */ /* 0x000fe400078e0002 */
[----:B------:R-:W1:Y:S02]  /*0170*/  S2R R7, SR_TID.X ;  /* 0x0000000000077919 */ /* 0x000e640000002100 */
[----:B------:R-:W-:Y:S01]  /*0180*/  IMAD.MOV.U32 R3, RZ, RZ, R4 ;  /* 0x000000ffff037224 */ /* 0x000fe200078e0004 */
[----:B------:R-:W-:Y:S02]  /*0190*/  MOV R4, R8 ;  /* 0x0000000800047202 */ /* 0x000fe40000000f00 */
[----:B------:R-:W3:Y:S01]  /*01a0*/  LDC.64 R8, c[0x0][0x3a8] ;  /* 0x0000ea00ff087b82 */ /* 0x000ee20000000a00 */
[----:B------:R-:W-:-:S04]  /*01b0*/  IMAD.HI.U32 R2, R2, R3, RZ ;  /* 0x0000000302027227 */ /* 0x000fc800078e00ff */
[----:B------:R-:W-:-:S03]  /*01c0*/  IMAD R3, R2, R4, R3 ;  /* 0x0000000402037224 */ /* 0x000fc600078e0203 */
[----:B------:R-:W0:Y:S02]  /*01d0*/  LDC R4, c[0x0][0x3a0] ;  /* 0x0000e800ff047b82 */ /* 0x000e240000000800 */
[----:B------:R-:W-:-:S13]  /*01e0*/  ISETP.GT.U32.AND P1, PT, R6, R3, PT ;  /* 0x000000030600720c */ /* 0x000fda0003f24070 */
[----:B------:R-:W-:Y:S01]  /*01f0*/  @!P1 IMAD.IADD R3, R3, 0x1, -R6 ;  /* 0x0000000103039824 */ /* 0x000fe200078e0a06 */
[----:B---3--:R-:W-:Y:S01]  /*0200*/  IADD3 R20, PT, PT, -R8, UR5, RZ ;  /* 0x0000000508147c10 */ /* 0x008fe2000fffe1ff */
[----:B------:R-:W-:Y:S01]  /*0210*/  @!P1 VIADD R2, R2, 0x1 ;  /* 0x0000000102029836 */ /* 0x000fe20000000000 */
[----:B------:R-:W-:Y:S02]  /*0220*/  ISETP.NE.AND P1, PT, R0, RZ, PT ;  /* 0x000000ff0000720c */ /* 0x000fe40003f25270 */
[----:B------:R-:W-:Y:S01]  /*0230*/  ISETP.GE.U32.AND P0, PT, R3, R6, PT ;  /* 0x000000060300720c */ /* 0x000fe20003f06070 */
[----:B0-----:R-:W-:-:S05]  /*0240*/  IMAD.IADD R5, R4, 0x1, -R9 ;  /* 0x0000000104057824 */ /* 0x001fca00078e0a09 */
[----:B------:R-:W-:-:S07]  /*0250*/  IADD3 R21, PT, PT, R5, 0x1, RZ ;  /* 0x0000000105157810 */ /* 0x000fce0007ffe0ff */
[----:B------:R-:W-:Y:S02]  /*0260*/  @P0 IADD3 R2, PT, PT, R2, 0x1, RZ ;  /* 0x0000000102020810 */ /* 0x000fe40007ffe0ff */
[----:B------:R-:W-:-:S03]  /*0270*/  ISETP.GE.AND P0, PT, R8, 0x1, PT ;  /* 0x000000010800780c */ /* 0x000fc60003f06270 */
[----:B------:R-:W-:Y:S01]  /*0280*/  @!P2 IMAD.MOV R2, RZ, RZ, -R2 ;  /* 0x000000ffff02a224 */ /* 0x000fe200078e0a02 */
[----:B------:R-:W-:Y:S01]  /*0290*/  @!P1 LOP3.LUT R2, RZ, R0, RZ, 0x33, !PT ;  /* 0x00000000ff029212 */ /* 0x000fe200078e33ff */
[----:B-1----:R-:W-:-:S03]  /*02a0*/  IMAD R0, R0, UR4, R7 ;  /* 0x0000000400007c24 */ /* 0x002fc6000f8e0207 */
[----:B------:R-:W-:Y:S01]  /*02b0*/  VIMNMX R3, PT, PT, R2, 0x1, !PT ;  /* 0x0000000102037848 */ /* 0x000fe20007fe0100 */
[C---:B------:R-:W-:Y:S02]  /*02c0*/  IMAD R2, R20.reuse, R5, R20 ;  /* 0x0000000514027224 */ /* 0x040fe400078e0214 */
[----:B------:R-:W-:Y:S02]  /*02d0*/  VIADD R20, R20, 0x1 ;  /* 0x0000000114147836 */ /* 0x000fe40000000000 */
[----:B------:R-:W-:Y:S02]  /*02e0*/  IMAD R22, R0, R3, RZ ;  /* 0x0000000300167224 */ /* 0x000fe400078e02ff */
[----:B------:R-:W-:-:S03]  /*02f0*/  IMAD.IADD R19, R21, 0x1, R2 ;  /* 0x0000000115137824 */ /* 0x000fc600078e0202 */
[----:B------:R-:W-:Y:S01]  /*0300*/  IADD3 R18, PT, PT, R3, R22, RZ ;  /* 0x0000001603127210 */ /* 0x000fe20007ffe0ff */
[----:B--2---:R-:W-:Y:S06]  /*0310*/  @!P0 BRA `(.L_x_41) ;  /* 0x0000001c008c8947 */ /* 0x004fec0003800000 */
[----:B------:R-:W-:-:S13]  /*0320*/  ISETP.GE.AND P0, PT, R9, 0x1, PT ;  /* 0x000000010900780c */ /* 0x000fda0003f06270 */
[----:B------:R-:W-:Y:S05]  /*0330*/  @!P0 BRA `(.L_x_42) ;  /* 0x0000000c00988947 */ /* 0x000fea0003800000 */
[C---:B------:R-:W-:Y:S01]  /*0340*/  LOP3.LUT R11, R9.reuse, 0x7, RZ, 0xc0, !PT ;  /* 0x00000007090b7812 */ /* 0x040fe200078ec0ff */
[----:B------:R-:W0:Y:S01]  /*0350*/  LDCU UR5, c[0x0][0x3a0] ;  /* 0x00007400ff0577ac */ /* 0x000e220008000800 */
[C---:B------:R-:W-:Y:S02]  /*0360*/  LOP3.LUT R10, R9.reuse, 0x3, RZ, 0xc0, !PT ;  /* 0x00000003090a7812 */ /* 0x040fe400078ec0ff */
[----:B------:R-:W-:Y:S01]  /*0370*/  LOP3.LUT R9, R9, 0x7ffffff8, RZ, 0xc0, !PT ;  /* 0x7ffffff809097812 */ /* 0x000fe200078ec0ff */
[----:B------:R-:W1:Y:S06]  /*0380*/  LDCU UR11, c[0x0][0x3b8] ;  /* 0x00007700ff0b77ac */ /* 0x000e6c0008000800 */
.L_x_50:
[----:B--2---:R-:W-:Y:S02]  /*0390*/  IABS R5, R19 ;  /* 0x0000001300057213 */ /* 0x004fe40000000000 */
[----:B------:R-:W-:Y:S02]  /*03a0*/  IABS R6, R22 ;  /* 0x0000001600067213 */ /* 0x000fe40000000000 */
[----:B------:R-:W2:Y:S08]  /*03b0*/  I2F.RP R0, R5 ;  /* 0x0000000500007306 */ /* 0x000eb00000209400 */
[----:B--2---:R-:W2:Y:S02]  /*03c0*/  MUFU.RCP R0, R0 ;  /* 0x0000000000007308 */ /* 0x004ea40000001000 */
[----:B--2---:R-:W-:Y:S01]  /*03d0*/  VIADD R2, R0, 0xffffffe ;  /* 0x0ffffffe00027836 */ /* 0x004fe20000000000 */
[----:B------:R-:W-:-:S05]  /*03e0*/  IABS R0, R21 ;  /* 0x0000001500007213 */ /* 0x000fca0000000000 */
[----:B------:R2:W3:Y:S02]  /*03f0*/  F2I.FTZ.U32.TRUNC.NTZ R3, R2 ;  /* 0x0000000200037305 */ /* 0x0004e4000021f000 */
[----:B--2---:R-:W-:Y:S02]  /*0400*/  HFMA2 R2, -RZ, RZ, 0, 0 ;  /* 0x00000000ff027431 */ /* 0x004fe400000001ff */
[----:B---3--:R-:W-:-:S04]  /*0410*/  IMAD.MOV R4, RZ, RZ, -R3 ;  /* 0x000000ffff047224 */ /* 0x008fc800078e0a03 */
[----:B------:R-:W-:Y:S01]  /*0420*/  IMAD R7, R4, R5, RZ ;  /* 0x0000000504077224 */ /* 0x000fe200078e02ff */
[----:B------:R-:W-:-:S03]  /*0430*/  IABS R4, R19 ;  /* 0x0000001300047213 */ /* 0x000fc60000000000 */
[----:B------:R-:W-:-:S04]  /*0440*/  IMAD.HI.U32 R3, R3, R7, R2 ;  /* 0x0000000703037227 */ /* 0x000fc800078e0002 */
[----:B------:R-:W-:Y:S02]  /*0450*/  IMAD.MOV R7, RZ, RZ, -R4 ;  /* 0x000000ffff077224 */ /* 0x000fe400078e0a04 */
[----:B------:R-:W-:Y:S01]  /*0460*/  IMAD.HI.U32 R8, R3, R6, RZ ;  /* 0x0000000603087227 */ /* 0x000fe200078e00ff */
[----:B------:R-:W2:Y:S03]  /*0470*/  I2F.RP R4, R0 ;  /* 0x0000000000047306 */ /* 0x000ea60000209400 */
[----:B------:R-:W-:Y:S01]  /*0480*/  IMAD R2, R8, R7, R6 ;  /* 0x0000000708027224 */ /* 0x000fe200078e0206 */
[----:B------:R-:W-:-:S04]  /*0490*/  IABS R6, R21 ;  /* 0x0000001500067213 */ /* 0x000fc80000000000 */
[----:B------:R-:W-:Y:S02]  /*04a0*/  ISETP.GT.U32.AND P1, PT, R5, R2, PT ;  /* 0x000000020500720c */ /* 0x000fe40003f24070 */
[----:B------:R-:W-:Y:S01]  /*04b0*/  IADD3 R6, PT, PT, RZ, -R6, RZ ;  /* 0x80000006ff067210 */ /* 0x000fe20007ffe0ff */
[----:B--2---:R-:W2:Y:S10]  /*04c0*/  MUFU.RCP R4, R4 ;  /* 0x0000000400047308 */ /* 0x004eb40000001000 */
[----:B------:R-:W-:-:S02]  /*04d0*/  @!P1 IMAD.IADD R2, R2, 0x1, -R5 ;  /* 0x0000000102029824 */ /* 0x000fc400078e0a05 */
        /* <DEDUP_REMOVED lines=18> */
[----:B------:R-:W-:Y:S01]  /*0600*/  MOV R4, R6 ;  /* 0x0000000600047202 */ /* 0x000fe20000000f00 */
[----:B------:R-:W-:Y:S02]  /*0610*/  HFMA2 R6, -RZ, RZ, 0, 0 ;  /* 0x00000000ff067431 */ /* 0x000fe400000001ff */
[----:B------:R-:W-:Y:S02]  /*0620*/  IMAD.MOV.U32 R5, RZ, RZ, RZ ;  /* 0x000000ffff057224 */ /* 0x000fe400078e00ff */
        /* <DEDUP_REMOVED lines=12> */
[----:B------:R-:W-:-:S04]  /*06f0*/  IMAD.MOV R4, RZ, RZ, -R7 ;  /* 0x000000ffff047224 */ /* 0x000fc800078e0a07 */
[----:B------:R-:W-:-:S07]  /*0700*/  IMAD R4, R21, R4, R12 ;  /* 0x0000000415047224 */ /* 0x000fce00078e020c */
.L_x_49:
[----:B------:R-:W2:Y:S01]  /*0710*/  LDCU.64 UR8, c[0x0][0x3a8] ;  /* 0x00007500ff0877ac */ /* 0x000ea20008000a00 */
[----:B------:R-:W-:Y:S01]  /*0720*/  IMAD.MOV.U32 R25, RZ, RZ, RZ ;  /* 0x000000ffff197224 */ /* 0x000fe200078e00ff */
[----:B------:R-:W3:Y:S01]  /*0730*/  LDCU UR10, c[0x0][0x3b8] ;  /* 0x00007700ff0a77ac */ /* 0x000ee20008000800 */
[----:B------:R-:W4:Y:S01]  /*0740*/  LDCU UR4, c[0x0][0x39c] ;  /* 0x00007380ff0477ac */ /* 0x000f220008000800 */
[----:B--2---:R-:W-:Y:S02]  /*0750*/  UISETP.GE.U32.AND UP0, UPT, UR9, 0x8, UPT ;  /* 0x000000080900788c */ /* 0x004fe4000bf06070 */
[----:B------:R-:W-:Y:S02]  /*0760*/  IMAD R2, R6, UR9, RZ ;  /* 0x0000000906027c24 */ /* 0x000fe4000f8e02ff */
[----:B---3--:R-:W-:-:S04]  /*0770*/  IMAD.U32 R3, RZ, RZ, UR10 ;  /* 0x0000000aff037e24 */ /* 0x008fc8000f8e00ff */
[----:B------:R-:W-:Y:S01]  /*0780*/  IMAD R0, R7, R3, R6 ;  /* 0x0000000307007224 */ /* 0x000fe200078e0206 */
[----:B------:R-:W-:-:S03]  /*0790*/  IADD3 R6, PT, PT, R6, 0x1, RZ ;  /* 0x0000000106067810 */ /* 0x000fc60007ffe0ff */
[----:B----4-:R-:W-:Y:S01]  /*07a0*/  IMAD R23, R8, UR4, R0 ;  /* 0x0000000408177c24 */ /* 0x010fe2000f8e0200 */
[----:B------:R-:W-:Y:S01]  /*07b0*/  ISETP.NE.AND P1, PT, R6, UR8, PT ;  /* 0x0000000806007c0c */ /* 0x000fe2000bf25270 */
[----:B------:R-:W-:-:S12]  /*07c0*/  BRA.U !UP0, `(.L_x_43) ;  /* 0x0000000108e87547 */ /* 0x000fd8000b800000 */
[----:B------:R-:W-:Y:S01]  /*07d0*/  ISETP.GE.AND P0, PT, R0, UR4, PT ;  /* 0x0000000400007c0c */ /* 0x000fe2000bf06270 */
[----:B------:R-:W-:-:S12]  /*07e0*/  IMAD.MOV.U32 R17, RZ, RZ, RZ ;  /* 0x000000ffff117224 */ /* 0x000fd800078e00ff */
.L_x_44:
[----:B-1----:R-:W-:Y:S01]  /*07f0*/  MOV R3, UR11 ;  /* 0x0000000b00037c02 */ /* 0x002fe20008000f00 */
[----:B------:R-:W1:Y:S04]  /*0800*/  LDC.64 R14, c[0x0][0x380] ;  /* 0x0000e000ff0e7b82 */ /* 0x000e680000000a00 */
[----:B------:R-:W-:-:S04]  /*0810*/  IMAD R16, R4, R3, R17 ;  /* 0x0000000304107224 */ /* 0x000fc800078e0211 */
[----:B0-----:R-:W-:Y:S01]  /*0820*/  IMAD R25, R23, UR5, R16 ;  /* 0x0000000517197c24 */ /* 0x001fe2000f8e0210 */
[----:B------:R-:W-:-:S13]  /*0830*/  ISETP.GE.OR P2, PT, R16, UR5, P0 ;  /* 0x0000000510007c0c */ /* 0x000fda0008746670 */
[----:B------:R-:W0:Y:S01]  /*0840*/  @!P2 LDC.64 R12, c[0x0][0x388] ;  /* 0x0000e200ff0cab82 */ /* 0x000e220000000a00 */
[----:B------:R-:W-:Y:S02]  /*0850*/  @!P2 IMAD.IADD R27, R2, 0x1, R17 ;  /* 0x00000001021ba824 */ /* 0x000fe400078e0211 */
[----:B-1----:R-:W-:-:S05]  /*0860*/  IMAD.WIDE R14, R25, 0x4, R14 ;  /* 0x00000004190e7825 */ /* 0x002fca00078e020e */
[----:B------:R-:W2:Y:S01]  /*0870*/  @!P2 LDG.E R26, desc[UR6][R14.64] ;  /* 0x000000060e1aa981 */ /* 0x000ea2000c1e1900 */
[----:B0-----:R-:W-:Y:S02]  /*0880*/  @!P2 IMAD.WIDE.U32 R24, R27, 0x4, R12 ;  /* 0x000000041b18a825 */ /* 0x001fe400078e000c */
[----:B------:R-:W0:Y:S04]  /*0890*/  LDC.64 R12, c[0x0][0x388] ;  /* 0x0000e200ff0c7b82 */ /* 0x000e280000000a00 */
[----:B------:R-:W2:Y:S01]  /*08a0*/  @!P2 LDG.E R24, desc[UR6][R24.64] ;  /* 0x000000061818a981 */ /* 0x000ea2000c1e1900 */
[----:B------:R-:W-:-:S04]  /*08b0*/  IADD3 R27, P3, PT, R2, R17, RZ ;  /* 0x00000011021b7210 */ /* 0x000fc80007f7e0ff */
[----:B0-----:R-:W-:Y:S01]  /*08c0*/  LEA R12, P4, R27, R12, 0x2 ;  /* 0x0000000c1b0c7211 */ /* 0x001fe200078810ff */
[----:B--2---:R-:W-:Y:S01]  /*08d0*/  @!P2 FFMA R5, R26, R24, R5 ;  /* 0x000000181a05a223 */ /* 0x004fe20000000005 */
[----:B------:R-:W-:-:S05]  /*08e0*/  VIADD R26, R16, 0x1 ;  /* 0x00000001101a7836 */ /* 0x000fca0000000000 */
[----:B------:R-:W-:Y:S02]  /*08f0*/  ISETP.GE.OR P2, PT, R26, UR5, P0 ;  /* 0x000000051a007c0c */ /* 0x000fe40008746670 */
[----:B------:R-:W-:-:S04]  /*0900*/  IADD3.X R26, PT, PT, RZ, RZ, RZ, P3, !PT ;  /* 0x000000ffff1a7210 */ /* 0x000fc80001ffe4ff */
[----:B------:R-:W-:Y:S01]  /*0910*/  LEA.HI.X R13, R27, R13, R26, 0x2, P4 ;  /* 0x0000000d1b0d7211 */ /* 0x000fe200020f141a */
[----:B------:R-:W-:-:S06]  /*0920*/  VIADD R27, R16, 0x2 ;  /* 0x00000002101b7836 */ /* 0x000fcc0000000000 */
[----:B------:R-:W2:Y:S04]  /*0930*/  @!P2 LDG.E R26, desc[UR6][R14.64+0x4] ;  /* 0x000004060e1aa981 */ /* 0x000ea8000c1e1900 */
[----:B------:R-:W2:Y:S01]  /*0940*/  @!P2 LDG.E R24, desc[UR6][R12.64+0x4] ;  /* 0x000004060c18a981 */ /* 0x000ea2000c1e1900 */
[----:B------:R-:W-:-:S13]  /*0950*/  ISETP.GE.OR P3, PT, R27, UR5, P0 ;  /* 0x000000051b007c0c */ /* 0x000fda0008766670 */
[----:B------:R-:W3:Y:S04]  /*0960*/  @!P3 LDG.E R28, desc[UR6][R14.64+0x8] ;  /* 0x000008060e1cb981 */ /* 0x000ee8000c1e1900 */
[----:B------:R-:W3:Y:S01]  /*0970*/  @!P3 LDG.E R25, desc[UR6][R12.64+0x8] ;  /* 0x000008060c19b981 */ /* 0x000ee2000c1e1900 */
[----:B--2---:R-:W-:Y:S01]  /*0980*/  @!P2 FFMA R5, R26, R24, R5 ;  /* 0x000000181a05a223 */ /* 0x004fe20000000005 */
[----:B------:R-:W-:-:S05]  /*0990*/  VIADD R24, R16, 0x3 ;  /* 0x0000000310187836 */ /* 0x000fca0000000000 */
[----:B------:R-:W-:Y:S02]  /*09a0*/  ISETP.GE.OR P2, PT, R24, UR5, P0 ;  /* 0x0000000518007c0c */ /* 0x000fe40008746670 */
[----:B------:R-:W-:-:S11]  /*09b0*/  IADD3 R24, PT, PT, R16, 0x4, RZ ;  /* 0x0000000410187810 */ /* 0x000fd60007ffe0ff */
[----:B------:R-:W2:Y:S04]  /*09c0*/  @!P2 LDG.E R26, desc[UR6][R14.64+0xc] ;  /* 0x00000c060e1aa981 */ /* 0x000ea8000c1e1900 */
[----:B------:R-:W2:Y:S01]  /*09d0*/  @!P2 LDG.E R27, desc[UR6][R12.64+0xc] ;  /* 0x00000c060c1ba981 */ /* 0x000ea2000c1e1900 */
[----:B---3--:R-:W-:Y:S01]  /*09e0*/  @!P3 FFMA R5, R28, R25, R5 ;  /* 0x000000191c05b223 */ /* 0x008fe20000000005 */
[----:B------:R-:W-:-:S13]  /*09f0*/  ISETP.GE.OR P3, PT, R24, UR5, P0 ;  /* 0x0000000518007c0c */ /* 0x000fda0008766670 */
[----:B------:R-:W3:Y:S04]  /*0a00*/  @!P3 LDG.E R24, desc[UR6][R14.64+0x10] ;  /* 0x000010060e18b981 */ /* 0x000ee8000c1e1900 */
[----:B------:R-:W3:Y:S01]  /*0a10*/  @!P3 LDG.E R25, desc[UR6][R12.64+0x10] ;  /* 0x000010060c19b981 */ /* 0x000ee2000c1e1900 */
[----:B--2---:R-:W-:Y:S01]  /*0a20*/  @!P2 FFMA R5, R26, R27, R5 ;  /* 0x0000001b1a05a223 */ /* 0x004fe20000000005 */
[----:B------:R-:W-:-:S05]  /*0a30*/  VIADD R26, R16, 0x5 ;  /* 0x00000005101a7836 */ /* 0x000fca0000000000 */
[----:B------:R-:W-:Y:S01]  /*0a40*/  ISETP.GE.OR P2, PT, R26, UR5, P0 ;  /* 0x000000051a007c0c */ /* 0x000fe20008746670 */
[C---:B------:R-:W-:Y:S01]  /*0a50*/  VIADD R26, R16.reuse, 0x6 ;  /* 0x00000006101a7836 */ /* 0x040fe20000000000 */
[----:B------:R-:W-:-:S04]  /*0a60*/  IADD3 R16, PT, PT, R16, 0x7, RZ ;  /* 0x0000000710107810 */ /* 0x000fc80007ffe0ff */
[----:B------:R-:W-:Y:S02]  /*0a70*/  ISETP.GE.OR P4, PT, R26, UR5, P0 ;  /* 0x000000051a007c0c */ /* 0x000fe40008786670 */
[----:B------:R-:W-:Y:S01]  /*0a80*/  ISETP.GE.OR P5, PT, R16, UR5, P0 ;  /* 0x0000000510007c0c */ /* 0x000fe200087a6670 */
[----:B---3--:R-:W-:-:S04]  /*0a90*/  @!P3 FFMA R5, R24, R25, R5 ;  /* 0x000000191805b223 */ /* 0x008fc80000000005 */
[----:B------:R-:W2:Y:S04]  /*0aa0*/  @!P2 LDG.E R16, desc[UR6][R14.64+0x14] ;  /* 0x000014060e10a981 */ /* 0x000ea8000c1e1900 */
[----:B------:R-:W2:Y:S04]  /*0ab0*/  @!P2 LDG.E R24, desc[UR6][R12.64+0x14] ;  /* 0x000014060c18a981 */ /* 0x000ea8000c1e1900 */
[----:B------:R-:W3:Y:S04]  /*0ac0*/  @!P4 LDG.E R26, desc[UR6][R14.64+0x18] ;  /* 0x000018060e1ac981 */ /* 0x000ee8000c1e1900 */
[----:B------:R-:W3:Y:S04]  /*0ad0*/  @!P4 LDG.E R25, desc[UR6][R12.64+0x18] ;  /* 0x000018060c19c981 */ /* 0x000ee8000c1e1900 */
[----:B------:R-:W4:Y:S04]  /*0ae0*/  @!P5 LDG.E R28, desc[UR6][R14.64+0x1c] ;  /* 0x00001c060e1cd981 */ /* 0x000f28000c1e1900 */
[----:B------:R-:W4:Y:S01]  /*0af0*/  @!P5 LDG.E R27, desc[UR6][R12.64+0x1c] ;  /* 0x00001c060c1bd981 */ /* 0x000f22000c1e1900 */
[----:B------:R-:W-:-:S02]  /*0b00*/  VIADD R17, R17, 0x8 ;  /* 0x0000000811117836 */ /* 0x000fc40000000000 */
[----:B--2---:R-:W-:-:S03]  /*0b10*/  @!P2 FFMA R5, R16, R24, R5 ;  /* 0x000000181005a223 */ /* 0x004fc60000000005 */
[----:B------:R-:W-:Y:S01]  /*0b20*/  ISETP.NE.AND P2, PT, R17, R9, PT ;  /* 0x000000091100720c */ /* 0x000fe20003f45270 */
[----:B---3--:R-:W-:-:S04]  /*0b30*/  @!P4 FFMA R5, R26, R25, R5 ;  /* 0x000000191a05c223 */ /* 0x008fc80000000005 */
[----:B----4-:R-:W-:-:S08]  /*0b40*/  @!P5 FFMA R5, R28, R27, R5 ;  /* 0x0000001b1c05d223 */ /* 0x010fd00000000005 */
[----:B------:R-:W-:Y:S05]  /*0b50*/  @P2 BRA `(.L_x_44) ;  /* 0xfffffffc00242947 */ /* 0x000fea000383ffff */
[----:B------:R-:W-:-:S07]  /*0b60*/  IMAD.MOV.U32 R25, RZ, RZ, R9 ;  /* 0x000000ffff197224 */ /* 0x000fce00078e0009 */
.L_x_43:
[----:B------:R-:W-:-:S13]  /*0b70*/  ISETP.NE.AND P0, PT, R11, RZ, PT ;  /* 0x000000ff0b00720c */ /* 0x000fda0003f05270 */
[----:B------:R-:W-:Y:S05]  /*0b80*/  @!P0 BRA `(.L_x_45) ;  /* 0x00000004005c8947 */ /* 0x000fea0003800000 */
[----:B------:R-:W-:Y:S02]  /*0b90*/  IADD3 R12, PT, PT, R11, -0x1, RZ ;  /* 0xffffffff0b0c7810 */ /* 0x000fe40007ffe0ff */
[----:B------:R-:W-:Y:S02]  /*0ba0*/  ISETP.NE.AND P2, PT, R10, RZ, PT ;  /* 0x000000ff0a00720c */ /* 0x000fe40003f45270 */
[----:B------:R-:W-:-:S13]  /*0bb0*/  ISETP.GE.U32.AND P0, PT, R12, 0x3, PT ;  /* 0x000000030c00780c */ /* 0x000fda0003f06070 */
[----:B------:R-:W-:Y:S05]  /*0bc0*/  @!P0 BRA `(.L_x_46) ;  /* 0x00000000008c8947 */ /* 0x000fea0003800000 */
[----:B------:R-:W2:Y:S01]  /*0bd0*/  LDCU UR4, c[0x0][0x39c] ;  /* 0x00007380ff0477ac */ /* 0x000ea20008000800 */
[----:B------:R-:W-:Y:S01]  /*0be0*/  IMAD R24, R4, R3, R25 ;  /* 0x0000000304187224 */ /* 0x000fe200078e0219 */
[----:B------:R-:W3:Y:S01]  /*0bf0*/  LDC.64 R14, c[0x0][0x380] ;  /* 0x0000e000ff0e7b82 */ /* 0x000ee20000000a00 */
[----:B------:R-:W4:Y:S01]  /*0c00*/  LDCU UR8, c[0x0][0x3a0] ;  /* 0x00007400ff0877ac */ /* 0x000f220008000800 */
[----:B--2---:R-:W-:-:S04]  /*0c10*/  ISETP.GE.AND P0, PT, R0, UR4, PT ;  /* 0x0000000400007c0c */ /* 0x004fc8000bf06270 */
[----:B----4-:R-:W-:Y:S01]  /*0c20*/  ISETP.GE.OR P3, PT, R24, UR8, P0 ;  /* 0x0000000818007c0c */ /* 0x010fe20008766670 */
[----:B------:R-:W-:-:S04]  /*0c30*/  IMAD R17, R23, UR8, R24 ;  /* 0x0000000817117c24 */ /* 0x000fc8000f8e0218 */
[----:B---3--:R-:W-:-:S08]  /*0c40*/  IMAD.WIDE R14, R17, 0x4, R14 ;  /* 0x00000004110e7825 */ /* 0x008fd000078e020e */
[----:B------:R-:W2:Y:S01]  /*0c50*/  @!P3 LDC.64 R12, c[0x0][0x388] ;  /* 0x0000e200ff0cbb82 */ /* 0x000ea20000000a00 */
[----:B------:R-:W-:Y:S01]  /*0c60*/  @!P3 IMAD.IADD R27, R2, 0x1, R25 ;  /* 0x00000001021bb824 */ /* 0x000fe200078e0219 */
[----:B------:R-:W3:Y:S03]  /*0c70*/  @!P3 LDG.E R26, desc[UR6][R14.64] ;  /* 0x000000060e1ab981 */ /* 0x000ee6000c1e1900 */
[----:B--2---:R-:W-:-:S03]  /*0c80*/  @!P3 IMAD.WIDE.U32 R16, R27, 0x4, R12 ;  /* 0x000000041b10b825 */ /* 0x004fc600078e000c */
[----:B------:R-:W2:Y:S03]  /*0c90*/  LDC.64 R12, c[0x0][0x388] ;  /* 0x0000e200ff0c7b82 */ /* 0x000ea60000000a00 */
[----:B------:R-:W3:Y:S01]  /*0ca0*/  @!P3 LDG.E R16, desc[UR6][R16.64] ;  /* 0x000000061010b981 */ /* 0x000ee2000c1e1900 */
[----:B------:R-:W-:Y:S01]  /*0cb0*/  IADD3 R27, P5, PT, R2, R25, RZ ;  /* 0x00000019021b7210 */ /* 0x000fe20007fbe0ff */
[----:B---3--:R-:W-:Y:S01]  /*0cc0*/  @!P3 FFMA R5, R26, R16, R5 ;  /* 0x000000101a05b223 */ /* 0x008fe20000000005 */
[----:B------:R-:W-:-:S05]  /*0cd0*/  VIADD R26, R24, 0x1 ;  /* 0x00000001181a7836 */ /* 0x000fca0000000000 */
[----:B------:R-:W-:Y:S02]  /*0ce0*/  ISETP.GE.OR P4, PT, R26, UR8, P0 ;  /* 0x000000081a007c0c */ /* 0x000fe40008786670 */
[C---:B------:R-:W-:Y:S01]  /*0cf0*/  IADD3 R26, PT, PT, R24.reuse, 0x2, RZ ;  /* 0x00000002181a7810 */ /* 0x040fe20007ffe0ff */
[----:B------:R-:W-:-:S03]  /*0d00*/  VIADD R24, R24, 0x3 ;  /* 0x0000000318187836 */ /* 0x000fc60000000000 */
[----:B------:R-:W-:Y:S02]  /*0d10*/  ISETP.GE.OR P3, PT, R26, UR8, P0 ;  /* 0x000000081a007c0c */ /* 0x000fe40008766670 */
[----:B------:R-:W-:Y:S01]  /*0d20*/  ISETP.GE.OR P0, PT, R24, UR8, P0 ;  /* 0x0000000818007c0c */ /* 0x000fe20008706670 */
[----:B------:R-:W-:Y:S01]  /*0d30*/  IMAD.X R24, RZ, RZ, RZ, P5 ;  /* 0x000000ffff187224 */ /* 0x000fe200028e06ff */
[----:B--2---:R-:W-:-:S03]  /*0d40*/  LEA R12, P5, R27, R12, 0x2 ;  /* 0x0000000c1b0c7211 */ /* 0x004fc600078a10ff */
[----:B------:R-:W2:Y:S01]  /*0d50*/  @!P4 LDG.E R16, desc[UR6][R14.64+0x4] ;  /* 0x000004060e10c981 */ /* 0x000ea2000c1e1900 */
[----:B------:R-:W-:-:S05]  /*0d60*/  LEA.HI.X R13, R27, R13, R24, 0x2, P5 ;  /* 0x0000000d1b0d7211 */ /* 0x000fca00028f1418 */
[----:B------:R-:W2:Y:S04]  /*0d70*/  @!P4 LDG.E R17, desc[UR6][R12.64+0x4] ;  /* 0x000004060c11c981 */ /* 0x000ea8000c1e1900 */
[----:B------:R-:W3:Y:S04]  /*0d80*/  @!P3 LDG.E R24, desc[UR6][R14.64+0x8] ;  /* 0x000008060e18b981 */ /* 0x000ee8000c1e1900 */
[----:B------:R-:W3:Y:S04]  /*0d90*/  @!P3 LDG.E R26, desc[UR6][R12.64+0x8] ;  /* 0x000008060c1ab981 */ /* 0x000ee8000c1e1900 */
[----:B------:R-:W4:Y:S04]  /*0da0*/  @!P0 LDG.E R28, desc[UR6][R14.64+0xc] ;  /* 0x00000c060e1c8981 */ /* 0x000f28000c1e1900 */
[----:B------:R-:W4:Y:S01]  /*0db0*/  @!P0 LDG.E R27, desc[UR6][R12.64+0xc] ;  /* 0x00000c060c1b8981 */ /* 0x000f22000c1e1900 */
[----:B------:R-:W-:Y:S01]  /*0dc0*/  IADD3 R25, PT, PT, R25, 0x4, RZ ;  /* 0x0000000419197810 */ /* 0x000fe20007ffe0ff */
[----:B--2---:R-:W-:-:S04]  /*0dd0*/  @!P4 FFMA R5, R16, R17, R5 ;  /* 0x000000111005c223 */ /* 0x004fc80000000005 */
[----:B---3--:R-:W-:-:S04]  /*0de0*/  @!P3 FFMA R5, R24, R26, R5 ;  /* 0x0000001a1805b223 */ /* 0x008fc80000000005 */
[----:B----4-:R-:W-:-:S07]  /*0df0*/  @!P0 FFMA R5, R28, R27, R5 ;  /* 0x0000001b1c058223 */ /* 0x010fce0000000005 */
.L_x_46:
[----:B------:R-:W-:Y:S04]  /*0e00*/  BSSY.RECONVERGENT B0, `(.L_x_45) ;  /* 0x000002f000007945 */ /* 0x000fe80003800200 */
[----:B------:R-:W-:Y:S05]  /*0e10*/  @!P2 BRA `(.L_x_47) ;  /* 0x0000000000b4a947 */ /* 0x000fea0003800000 */
[----:B------:R-:W2:Y:S01]  /*0e20*/  LDCU UR4, c[0x0][0x3ac] ;  /* 0x00007580ff0477ac */ /* 0x000ea20008000800 */
[----:B------:R-:W-:Y:S01]  /*0e30*/  ISETP.NE.AND P0, PT, R10, 0x1, PT ;  /* 0x000000010a00780c */ /* 0x000fe20003f05270 */
[----:B--2---:R-:W-:-:S12]  /*0e40*/  ULOP3.LUT UP0, URZ, UR4, 0x1, URZ, 0xc0, !UPT ;  /* 0x0000000104ff7892 */ /* 0x004fd8000f80c0ff */
[----:B------:R-:W-:Y:S05]  /*0e50*/  @!P0 BRA `(.L_x_48) ;  /* 0x0000000000648947 */ /* 0x000fea0003800000 */
[----:B------:R-:W2:Y:S01]  /*0e60*/  LDCU UR4, c[0x0][0x39c] ;  /* 0x00007380ff0477ac */ /* 0x000ea20008000800 */
[----:B------:R-:W-:Y:S01]  /*0e70*/  IMAD R24, R4, R3, R25 ;  /* 0x0000000304187224 */ /* 0x000fe200078e0219 */
[----:B------:R-:W3:Y:S01]  /*0e80*/  LDC.64 R16, c[0x0][0x380] ;  /* 0x0000e000ff107b82 */ /* 0x000ee20000000a00 */
[----:B------:R-:W4:Y:S02]  /*0e90*/  LDCU UR8, c[0x0][0x3a0] ;  /* 0x00007400ff0877ac */ /* 0x000f240008000800 */
[----:B------:R-:W-:Y:S01]  /*0ea0*/  VIADD R12, R24, 0x1 ;  /* 0x00000001180c7836 */ /* 0x000fe20000000000 */
[----:B--2---:R-:W-:-:S04]  /*0eb0*/  ISETP.GE.AND P0, PT, R0, UR4, PT ;  /* 0x0000000400007c0c */ /* 0x004fc8000bf06270 */
[----:B----4-:R-:W-:Y:S02]  /*0ec0*/  ISETP.GE.OR P2, PT, R24, UR8, P0 ;  /* 0x0000000818007c0c */ /* 0x010fe40008746670 */
[----:B------:R-:W-:-:S11]  /*0ed0*/  ISETP.GE.OR P0, PT, R12, UR8, P0 ;  /* 0x000000080c007c0c */ /* 0x000fd60008706670 */
[----:B------:R-:W2:Y:S01]  /*0ee0*/  @!P2 LDC.64 R14, c[0x0][0x388] ;  /* 0x0000e200ff0eab82 */ /* 0x000ea20000000a00 */
[----:B------:R-:W-:-:S07]  /*0ef0*/  @!P2 IMAD.IADD R27, R2, 0x1, R25 ;  /* 0x00000001021ba824 */ /* 0x000fce00078e0219 */
[----:B------:R-:W4:Y:S01]  /*0f00*/  @!P0 LDC.64 R12, c[0x0][0x388] ;  /* 0x0000e200ff0c8b82 */ /* 0x000f220000000a00 */
[----:B--2---:R-:W-:-:S04]  /*0f10*/  @!P2 IMAD.WIDE.U32 R14, R27, 0x4, R14 ;  /* 0x000000041b0ea825 */ /* 0x004fc800078e000e */
[----:B------:R-:W-:Y:S01]  /*0f20*/  IMAD R27, R23, UR8, R24 ;  /* 0x00000008171b7c24 */ /* 0x000fe2000f8e0218 */
[----:B------:R-:W-:Y:S01]  /*0f30*/  @!P0 IADD3 R24, P3, PT, R2, R25, RZ ;  /* 0x0000001902188210 */ /* 0x000fe20007f7e0ff */
[----:B------:R-:W2:Y:S02]  /*0f40*/  @!P2 LDG.E R14, desc[UR6][R14.64] ;  /* 0x000000060e0ea981 */ /* 0x000ea4000c1e1900 */
[----:B---3--:R-:W-:Y:S01]  /*0f50*/  IMAD.WIDE R16, R27, 0x4, R16 ;  /* 0x000000041b107825 */ /* 0x008fe200078e0210 */
[----:B----4-:R-:W-:Y:S02]  /*0f60*/  @!P0 LEA R12, P4, R24, R12, 0x2 ;  /* 0x0000000c180c8211 */ /* 0x010fe400078810ff */
[----:B------:R-:W-:-:S04]  /*0f70*/  @!P0 IADD3.X R26, PT, PT, RZ, RZ, RZ, P3, !PT ;  /* 0x000000ffff1a8210 */ /* 0x000fc80001ffe4ff */
[----:B------:R-:W-:Y:S02]  /*0f80*/  @!P0 LEA.HI.X R13, R24, R13, R26, 0x2, P4 ;  /* 0x0000000d180d8211 */ /* 0x000fe400020f141a */
[----:B------:R-:W2:Y:S04]  /*0f90*/  @!P2 LDG.E R24, desc[UR6][R16.64] ;  /* 0x000000061018a981 */ /* 0x000ea8000c1e1900 */
[----:B------:R-:W3:Y:S04]  /*0fa0*/  @!P0 LDG.E R26, desc[UR6][R16.64+0x4] ;  /* 0x00000406101a8981 */ /* 0x000ee8000c1e1900 */
[----:B------:R-:W3:Y:S01]  /*0fb0*/  @!P0 LDG.E R12, desc[UR6][R12.64+0x4] ;  /* 0x000004060c0c8981 */ /* 0x000ee2000c1e1900 */
[----:B------:R-:W-:-:S02]  /*0fc0*/  VIADD R25, R25, 0x2 ;  /* 0x0000000219197836 */ /* 0x000fc40000000000 */
[----:B--2---:R-:W-:-:S04]  /*0fd0*/  @!P2 FFMA R5, R14, R24, R5 ;  /* 0x000000180e05a223 */ /* 0x004fc80000000005 */
[----:B---3--:R-:W-:-:S07]  /*0fe0*/  @!P0 FFMA R5, R26, R12, R5 ;  /* 0x0000000c1a058223 */ /* 0x008fce0000000005 */
.L_x_48:
[----:B------:R-:W-:Y:S05]  /*0ff0*/  BRA.U !UP0, `(.L_x_47) ;  /* 0x00000001083c7547 */ /* 0x000fea000b800000 */
[----:B------:R-:W2:Y:S01]  /*1000*/  LDC R17, c[0x0][0x3a0] ;  /* 0x0000e800ff117b82 */ /* 0x000ea20000000800 */
[----:B------:R-:W3:Y:S01]  /*1010*/  LDCU UR4, c[0x0][0x39c] ;  /* 0x00007380ff0477ac */ /* 0x000ee20008000800 */
[----:B------:R-:W-:-:S05]  /*1020*/  IMAD R16, R4, R3, R25 ;  /* 0x0000000304107224 */ /* 0x000fca00078e0219 */
[----:B--2---:R-:W-:-:S04]  /*1030*/  ISETP.GE.AND P0, PT, R16, R17, PT ;  /* 0x000000111000720c */ /* 0x004fc80003f06270 */
[----:B---3--:R-:W-:-:S13]  /*1040*/  ISETP.GE.OR P0, PT, R0, UR4, P0 ;  /* 0x0000000400007c0c */ /* 0x008fda0008706670 */
[----:B------:R-:W-:Y:S05]  /*1050*/  @P0 BRA `(.L_x_47) ;  /* 0x0000000000240947 */ /* 0x000fea0003800000 */
[----:B------:R-:W2:Y:S01]  /*1060*/  LDC.64 R14, c[0x0][0x380] ;  /* 0x0000e000ff0e7b82 */ /* 0x000ea20000000a00 */
[----:B------:R-:W-:Y:S02]  /*1070*/  IMAD R23, R23, R17, R16 ;  /* 0x0000001117177224 */ /* 0x000fe400078e0210 */
[----:B------:R-:W-:-:S05]  /*1080*/  IMAD.IADD R3, R2, 0x1, R25 ;  /* 0x0000000102037824 */ /* 0x000fca00078e0219 */
[----:B------:R-:W3:Y:S01]  /*1090*/  LDC.64 R12, c[0x0][0x388] ;  /* 0x0000e200ff0c7b82 */ /* 0x000ee20000000a00 */
[----:B--2---:R-:W-:-:S06]  /*10a0*/  IMAD.WIDE R14, R23, 0x4, R14 ;  /* 0x00000004170e7825 */ /* 0x004fcc00078e020e */
[----:B------:R-:W2:Y:S01]  /*10b0*/  LDG.E R14, desc[UR6][R14.64] ;  /* 0x000000060e0e7981 */ /* 0x000ea2000c1e1900 */
[----:B---3--:R-:W-:-:S06]  /*10c0*/  IMAD.WIDE.U32 R12, R3, 0x4, R12 ;  /* 0x00000004030c7825 */ /* 0x008fcc00078e000c */
[----:B------:R-:W2:Y:S02]  /*10d0*/  LDG.E R12, desc[UR6][R12.64] ;  /* 0x000000060c0c7981 */ /* 0x000ea4000c1e1900 */
[----:B--2---:R-:W-:-:S07]  /*10e0*/  FFMA R5, R14, R12, R5 ;  /* 0x0000000c0e057223 */ /* 0x004fce0000000005 */
.L_x_47:
[----:B01----:R-:W-:Y:S05]  /*10f0*/  BSYNC.RECONVERGENT B0 ;  /* 0x0000000000007941 */ /* 0x003fea0003800200 */
.L_x_45:
[----:B------:R-:W-:Y:S05]  /*1100*/  @P1 BRA `(.L_x_49) ;  /* 0xfffffff400801947 */ /* 0x000fea000383ffff */
[----:B------:R-:W2:Y:S01]  /*1110*/  LDC.64 R2, c[0x0][0x390] ;  /* 0x0000e400ff027b82 */ /* 0x000ea20000000a00 */
[----:B------:R-:W-:Y:S01]  /*1120*/  IMAD R7, R20, R8, R7 ;  /* 0x0000000814077224 */ /* 0x000fe200078e0207 */
[C---:B------:R-:W-:Y:S02]  /*1130*/  ISETP.GE.AND P0, PT, R22.reuse, R18, PT ;  /* 0x000000121600720c */ /* 0x040fe40003f06270 */
[----:B------:R-:W-:Y:S01]  /*1140*/  IADD3 R22, PT, PT, R22, 0x1, RZ ;  /* 0x0000000116167810 */ /* 0x000fe20007ffe0ff */
[----:B------:R-:W-:-:S04]  /*1150*/  IMAD R7, R21, R7, R4 ;  /* 0x0000000715077224 */ /* 0x000fc800078e0204 */
[----:B--2---:R-:W-:-:S05]  /*1160*/  IMAD.WIDE R2, R7, 0x4, R2 ;  /* 0x0000000407027825 */ /* 0x004fca00078e0202 */
[----:B------:R2:W-:Y:S01]  /*1170*/  STG.E desc[UR6][R2.64], R5 ;  /* 0x0000000502007986 */ /* 0x0005e2000c101906 */
[----:B------:R-:W-:Y:S05]  /*1180*/  @!P0 BRA `(.L_x_50) ;  /* 0xfffffff000808947 */ /* 0x000fea000383ffff */
[----:B01----:R-:W-:Y:S05]  /*1190*/  EXIT ;  /* 0x000000000000794d */ /* 0x003fea0003800000 */
.L_x_42:
[----:B------:R-:W-:Y:S01]  /*11a0*/  VIMNMX R3, PT, PT, R18, R22, !PT ;  /* 0x0000001612037248 */ /* 0x000fe20007fe0100 */
[----:B------:R-:W-:Y:S04]  /*11b0*/  BSSY.RECONVERGENT B0, `(.L_x_51) ;  /* 0x0000048000007945 */ /* 0x000fe80003800200 */
[----:B------:R-:W-:-:S04]  /*11c0*/  IMAD.IADD R3, R3, 0x1, -R22 ;  /* 0x0000000103037824 */ /* 0x000fc800078e0a16 */
[C---:B------:R-:W-:Y:S01]  /*11d0*/  VIADD R0, R3.reuse, 0x1 ;  /* 0x0000000103007836 */ /* 0x040fe20000000000 */
[----:B------:R-:W-:-:S04]  /*11e0*/  ISETP.GE.U32.AND P0, PT, R3, 0x3, PT ;  /* 0x000000030300780c */ /* 0x000fc80003f06070 */
[----:B------:R-:W-:-:S13]  /*11f0*/  LOP3.LUT P1, R0, R0, 0x3, RZ, 0xc0, !PT ;  /* 0x0000000300007812 */ /* 0x000fda000782c0ff */
[----:B------:R-:W-:Y:S05]  /*1200*/  @!P1 BRA `(.L_x_52) ;  /* 0x0000000400089947 */ /* 0x000fea0003800000 */
[----:B------:R-:W-:Y:S01]  /*1210*/  IABS R6, R19 ;  /* 0x0000001300067213 */ /* 0x000fe20000000000 */
[----:B------:R-:W0:Y:S01]  /*1220*/  LDC.64 R4, c[0x0][0x390] ;  /* 0x0000e400ff047b82 */ /* 0x000e220000000a00 */
[----:B------:R-:W-:Y:S01]  /*1230*/  IMAD.MOV.U32 R8, RZ, RZ, RZ ;  /* 0x000000ffff087224 */ /* 0x000fe200078e00ff */
[----:B------:R-:W-:Y:S01]  /*1240*/  ISETP.NE.AND P1, PT, R21, RZ, PT ;  /* 0x000000ff1500720c */ /* 0x000fe20003f25270 */
[----:B------:R-:W1:Y:S08]  /*1250*/  I2F.RP R2, R6 ;  /* 0x0000000600027306 */ /* 0x000e700000209400 */
[----:B-1----:R-:W1:Y:S02]  /*1260*/  MUFU.RCP R2, R2 ;  /* 0x0000000200027308 */ /* 0x002e640000001000 */
[----:B-1----:R-:W-:-:S06]  /*1270*/  IADD3 R3, PT, PT, R2, 0xffffffe, RZ ;  /* 0x0ffffffe02037810 */ /* 0x002fcc0007ffe0ff */
[----:B------:R-:W1:Y:S02]  /*1280*/  F2I.FTZ.U32.TRUNC.NTZ R9, R3 ;  /* 0x0000000300097305 */ /* 0x000e64000021f000 */
[----:B-1----:R-:W-:-:S04]  /*1290*/  IMAD.MOV R7, RZ, RZ, -R9 ;  /* 0x000000ffff077224 */ /* 0x002fc800078e0a09 */
[----:B------:R-:W-:-:S04]  /*12a0*/  IMAD R7, R7, R6, RZ ;  /* 0x0000000607077224 */ /* 0x000fc800078e02ff */
[----:B------:R-:W-:Y:S01]  /*12b0*/  IMAD.HI.U32 R8, R9, R7, R8 ;  /* 0x0000000709087227 */ /* 0x000fe200078e0008 */
[----:B------:R-:W-:Y:S02]  /*12c0*/  MOV R9, RZ ;  /* 0x000000ff00097202 */ /* 0x000fe40000000f00 */
[----:B0-----:R-:W-:-:S07]  /*12d0*/  LOP3.LUT R7, RZ, R21, RZ, 0x33, !PT ;  /* 0x00000015ff077212 */ /* 0x001fce00078e33ff */
.L_x_53:
[----:B0-----:R-:W-:Y:S02]  /*12e0*/  IABS R2, R19 ;  /* 0x0000001300027213 */ /* 0x001fe40000000000 */
[----:B------:R-:W-:Y:S02]  /*12f0*/  IABS R3, R22 ;  /* 0x0000001600037213 */ /* 0x000fe40000000000 */
[-C--:B------:R-:W-:Y:S01]  /*1300*/  IABS R10, R21.reuse ;  /* 0x00000015000a7213 */ /* 0x080fe20000000000 */
[----:B------:R-:W-:Y:S01]  /*1310*/  IMAD.MOV R2, RZ, RZ, -R2 ;  /* 0x000000ffff027224 */ /* 0x000fe200078e0a02 */
[----:B------:R-:W-:Y:S01]  /*1320*/  IABS R15, R21 ;  /* 0x00000015000f7213 */ /* 0x000fe20000000000 */
[----:B------:R-:W-:Y:S01]  /*1330*/  IMAD.HI.U32 R11, R8, R3, RZ ;  /* 0x00000003080b7227 */ /* 0x000fe200078e00ff */
[----:B------:R-:W0:Y:S01]  /*1340*/  I2F.RP R12, R10 ;  /* 0x0000000a000c7306 */ /* 0x000e220000209400 */
[----:B------:R-:W-:Y:S02]  /*1350*/  IADD3 R9, PT, PT, R9, 0x1, RZ ;  /* 0x0000000109097810 */ /* 0x000fe40007ffe0ff */
[----:B------:R-:W-:Y:S01]  /*1360*/  IMAD R3, R11, R2, R3 ;  /* 0x000000020b037224 */ /* 0x000fe200078e0203 */
[----:B------:R-:W-:-:S02]  /*1370*/  IABS R2, R19 ;  /* 0x0000001300027213 */ /* 0x000fc40000000000 */
[----:B------:R-:W-:Y:S02]  /*1380*/  IADD3 R15, PT, PT, RZ, -R15, RZ ;  /* 0x8000000fff0f7210 */ /* 0x000fe40007ffe0ff */
[----:B------:R-:W-:Y:S01]  /*1390*/  ISETP.GT.U32.AND P3, PT, R6, R3, PT ;  /* 0x000000030600720c */ /* 0x000fe20003f64070 */
[----:B0-----:R-:W0:-:S12]  /*13a0*/  MUFU.RCP R12, R12 ;  /* 0x0000000c000c7308 */ /* 0x001e180000001000 */
[----:B------:R-:W-:Y:S01]  /*13b0*/  @!P3 IMAD.IADD R3, R3, 0x1, -R2 ;  /* 0x000000010303b824 */ /* 0x000fe200078e0a02 */
[----:B------:R-:W-:Y:S01]  /*13c0*/  LOP3.LUT R2, R22, R19, RZ, 0x3c, !PT ;  /* 0x0000001316027212 */ /* 0x000fe200078e3cff */
[----:B------:R-:W-:Y:S01]  /*13d0*/  @!P3 VIADD R11, R11, 0x1 ;  /* 0x000000010b0bb836 */ /* 0x000fe20000000000 */
[----:B------:R-:W-:Y:S02]  /*13e0*/  ISETP.NE.AND P3, PT, R19, RZ, PT ;  /* 0x000000ff1300720c */ /* 0x000fe40003f65270 */
[----:B------:R-:W-:Y:S02]  /*13f0*/  ISETP.GE.U32.AND P2, PT, R3, R6, PT ;  /* 0x000000060300720c */ /* 0x000fe40003f46070 */
[----:B------:R-:W-:Y:S02]  /*1400*/  ISETP.GE.AND P4, PT, R2, RZ, PT ;  /* 0x000000ff0200720c */ /* 0x000fe40003f86270 */
[----:B0-----:R-:W-:-:S04]  /*1410*/  IADD3 R2, PT, PT, R12, 0xffffffe, RZ ;  /* 0x0ffffffe0c027810 */ /* 0x001fc80007ffe0ff */
[----:B------:R0:W1:Y:S05]  /*1420*/  F2I.FTZ.U32.TRUNC.NTZ R3, R2 ;  /* 0x0000000200037305 */ /* 0x00006a000021f000 */
[----:B------:R-:W-:-:S05]  /*1430*/  @P2 VIADD R11, R11, 0x1 ;  /* 0x000000010b0b2836 */ /* 0x000fca0000000000 */
[----:B------:R-:W-:Y:S01]  /*1440*/  @!P4 IADD3 R11, PT, PT, -R11, RZ, RZ ;  /* 0x000000ff0b0bc210 */ /* 0x000fe20007ffe1ff */
[----:B0-----:R-:W-:Y:S01]  /*1450*/  IMAD.MOV.U32 R2, RZ, RZ, RZ ;  /* 0x000000ffff027224 */ /* 0x001fe200078e00ff */
[----:B------:R-:W-:-:S05]  /*1460*/  @!P3 LOP3.LUT R11, RZ, R19, RZ, 0x33, !PT ;  /* 0x00000013ff0bb212 */ /* 0x000fca00078e33ff */
[----:B------:R-:W-:Y:S02]  /*1470*/  IMAD.MOV R12, RZ, RZ, -R11 ;  /* 0x000000ffff0c7224 */ /* 0x000fe400078e0a0b */
[--C-:B-1----:R-:W-:Y:S02]  /*1480*/  IMAD.MOV R13, RZ, RZ, -R3.reuse ;  /* 0x000000ffff0d7224 */ /* 0x102fe400078e0a03 */
[----:B------:R-:W-:Y:S02]  /*1490*/  IMAD R12, R19, R12, R22 ;  /* 0x0000000c130c7224 */ /* 0x000fe400078e0216 */
[----:B------:R-:W-:Y:S02]  /*14a0*/  IMAD R13, R13, R10, RZ ;  /* 0x0000000a0d0d7224 */ /* 0x000fe400078e02ff */
[----:B------:R-:W-:Y:S01]  /*14b0*/  VIADD R22, R22, 0x1 ;  /* 0x0000000116167836 */ /* 0x000fe20000000000 */
[----:B------:R-:W-:Y:S01]  /*14c0*/  IABS R14, R12 ;  /* 0x0000000c000e7213 */ /* 0x000fe20000000000 */
[----:B------:R-:W-:Y:S01]  /*14d0*/  IMAD.HI.U32 R2, R3, R13, R2 ;  /* 0x0000000d03027227 */ /* 0x000fe200078e0002 */
[----:B------:R-:W-:-:S03]  /*14e0*/  MOV R13, R15 ;  /* 0x0000000f000d7202 */ /* 0x000fc60000000f00 */
[----:B------:R-:W-:-:S04]  /*14f0*/  IMAD.MOV.U32 R3, RZ, RZ, R14 ;  /* 0x000000ffff037224 */ /* 0x000fc800078e000e */
[----:B------:R-:W-:-:S04]  /*1500*/  IMAD.HI.U32 R2, R2, R3, RZ ;  /* 0x0000000302027227 */ /* 0x000fc800078e00ff */
[----:B------:R-:W-:-:S05]  /*1510*/  IMAD R3, R2, R13, R3 ;  /* 0x0000000d02037224 */ /* 0x000fca00078e0203 */
[----:B------:R-:W-:-:S13]  /*1520*/  ISETP.GT.U32.AND P3, PT, R10, R3, PT ;  /* 0x000000030a00720c */ /* 0x000fda0003f64070 */
[----:B------:R-:W-:Y:S02]  /*1530*/  @!P3 IMAD.IADD R3, R3, 0x1, -R10 ;  /* 0x000000010303b824 */ /* 0x000fe400078e0a0a */
[----:B------:R-:W-:-:S03]  /*1540*/  @!P3 VIADD R2, R2, 0x1 ;  /* 0x000000010202b836 */ /* 0x000fc60000000000 */
[----:B------:R-:W-:Y:S02]  /*1550*/  ISETP.GE.U32.AND P2, PT, R3, R10, PT ;  /* 0x0000000a0300720c */ /* 0x000fe40003f46070 */
[----:B------:R-:W-:-:S04]  /*1560*/  LOP3.LUT R3, R12, R21, RZ, 0x3c, !PT ;  /* 0x000000150c037212 */ /* 0x000fc800078e3cff */
[----:B------:R-:W-:-:S07]  /*1570*/  ISETP.GE.AND P4, PT, R3, RZ, PT ;  /* 0x000000ff0300720c */ /* 0x000fce0003f86270 */
[----:B------:R-:W-:Y:S02]  /*1580*/  @P2 IADD3 R2, PT, PT, R2, 0x1, RZ ;  /* 0x0000000102022810 */ /* 0x000fe40007ffe0ff */
[----:B------:R-:W-:-:S04]  /*1590*/  ISETP.NE.AND P2, PT, R9, R0, PT ;  /* 0x000000000900720c */ /* 0x000fc80003f45270 */
[----:B------:R-:W-:-:S05]  /*15a0*/  @!P4 IMAD.MOV R2, RZ, RZ, -R2 ;  /* 0x000000ffff02c224 */ /* 0x000fca00078e0a02 */
[----:B------:R-:W-:-:S05]  /*15b0*/  SEL R2, R7, R2, !P1 ;  /* 0x0000000207027207 */ /* 0x000fca0004800000 */
[--C-:B------:R-:W-:Y:S02]  /*15c0*/  IMAD.MOV R3, RZ, RZ, -R2.reuse ;  /* 0x000000ffff037224 */ /* 0x100fe400078e0a02 */
[----:B------:R-:W-:Y:S02]  /*15d0*/  IMAD R2, R20, R11, R2 ;  /* 0x0000000b14027224 */ /* 0x000fe400078e0202 */
[----:B------:R-:W-:-:S04]  /*15e0*/  IMAD R12, R21, R3, R12 ;  /* 0x00000003150c7224 */ /* 0x000fc800078e020c */
[----:B------:R-:W-:-:S04]  /*15f0*/  IMAD R3, R21, R2, R12 ;  /* 0x0000000215037224 */ /* 0x000fc800078e020c */
[----:B------:R-:W-:-:S05]  /*1600*/  IMAD.WIDE R2, R3, 0x4, R4 ;  /* 0x0000000403027825 */ /* 0x000fca00078e0204 */
[----:B------:R0:W-:Y:S01]  /*1610*/  STG.E desc[UR6][R2.64], RZ ;  /* 0x000000ff02007986 */ /* 0x0001e2000c101906 */
[----:B------:R-:W-:Y:S05]  /*1620*/  @P2 BRA `(.L_x_53) ;  /* 0xfffffffc002c2947 */ /* 0x000fea000383ffff */
.L_x_52:
[----:B------:R-:W-:Y:S05]  /*1630*/  BSYNC.RECONVERGENT B0 ;  /* 0x0000000000007941 */ /* 0x000fea0003800200 */
.L_x_51:
[----:B------:R-:W-:Y:S05]  /*1640*/  @!P0 EXIT ;  /* 0x000000000000894d */ /* 0x000fea0003800000 */
[----:B------:R-:W-:Y:S01]  /*1650*/  IABS R0, R19 ;  /* 0x0000001300007213 */ /* 0x000fe20000000000 */
[----:B0-----:R-:W0:Y:S03]  /*1660*/  LDC.64 R2, c[0x0][0x390] ;  /* 0x0000e400ff027b82 */ /* 0x001e260000000a00 */
[----:B------:R-:W1:Y:S08]  /*1670*/  I2F.RP R6, R0 ;  /* 0x0000000000067306 */ /* 0x000e700000209400 */
[----:B-1----:R-:W1:Y:S02]  /*1680*/  MUFU.RCP R6, R6 ;  /* 0x0000000600067308 */ /* 0x002e640000001000 */
[----:B-1----:R-:W-:-:S06]  /*1690*/  VIADD R4, R6, 0xffffffe ;  /* 0x0ffffffe06047836 */ /* 0x002fcc0000000000 */
[----:B------:R1:W2:Y:S02]  /*16a0*/  F2I.FTZ.U32.TRUNC.NTZ R5, R4 ;  /* 0x0000000400057305 */ /* 0x0002a4000021f000 */
[----:B-1----:R-:W-:Y:S01]  /*16b0*/  IMAD.MOV.U32 R4, RZ, RZ, RZ ;  /* 0x000000ffff047224 */ /* 0x002fe200078e00ff */
[----:B--2---:R-:W-:-:S05]  /*16c0*/  IADD3 R7, PT, PT, RZ, -R5, RZ ;  /* 0x80000005ff077210 */ /* 0x004fca0007ffe0ff */
[----:B------:R-:W-:-:S04]  /*16d0*/  IMAD R7, R7, R0, RZ ;  /* 0x0000000007077224 */ /* 0x000fc800078e02ff */
[----:B0-----:R-:W-:-:S07]  /*16e0*/  IMAD.HI.U32 R7, R5, R7, R4 ;  /* 0x0000000705077227 */ /* 0x001fce00078e0004 */
.L_x_54:
[-C--:B------:R-:W-:Y:S01]  /*16f0*/  IABS R6, R19.reuse ;  /* 0x0000001300067213 */ /* 0x080fe20000000000 */
[C---:B0-----:R-:W-:Y:S01]  /*1700*/  VIADD R12, R22.reuse, 0x1 ;  /* 0x00000001160c7836 */ /* 0x041fe20000000000 */
[----:B------:R-:W-:Y:S01]  /*1710*/  IABS R4, R22 ;  /* 0x0000001600047213 */ /* 0x000fe20000000000 */
[----:B------:R-:W-:Y:S01]  /*1720*/  VIADD R16, R22, 0x2 ;  /* 0x0000000216107836 */ /* 0x000fe20000000000 */
[----:B------:R-:W0:Y:S01]  /*1730*/  I2F.RP R9, R6 ;  /* 0x0000000600097306 */ /* 0x000e220000209400 */
[----:B------:R-:W-:Y:S02]  /*1740*/  IABS R8, R19 ;  /* 0x0000001300087213 */ /* 0x000fe40000000000 */
[----:B------:R-:W-:Y:S01]  /*1750*/  IMAD.HI.U32 R11, R7, R4, RZ ;  /* 0x00000004070b7227 */ /* 0x000fe200078e00ff */
[----:B------:R-:W-:Y:S02]  /*1760*/  IABS R13, R12 ;  /* 0x0000000c000d7213 */ /* 0x000fe40000000000 */
[----:B------:R-:W-:-:S02]  /*1770*/  IADD3 R8, PT, PT, RZ, -R8, RZ ;  /* 0x80000008ff087210 */ /* 0x000fc40007ffe0ff */
[----:B------:R-:W-:-:S03]  /*1780*/  IABS R14, R16 ;  /* 0x00000010000e7213 */ /* 0x000fc60000000000 */
[----:B------:R-:W-:Y:S02]  /*1790*/  IMAD R15, R11, R8, R4 ;  /* 0x000000080b0f7224 */ /* 0x000fe400078e0204 */
[----:B------:R-:W-:Y:S01]  /*17a0*/  HFMA2 R4, -RZ, RZ, 0, 0 ;  /* 0x00000000ff047431 */ /* 0x000fe200000001ff */
[----:B0-----:R-:W0:Y:S02]  /*17b0*/  MUFU.RCP R9, R9 ;  /* 0x0000000900097308 */ /* 0x001e240000001000 */
[----:B------:R-:W-:-:S13]  /*17c0*/  ISETP.GT.U32.AND P0, PT, R0, R15, PT ;  /* 0x0000000f0000720c */ /* 0x000fda0003f04070 */
[----:B------:R-:W-:Y:S02]  /*17d0*/  @!P0 IMAD.IADD R15, R15, 0x1, -R6 ;  /* 0x000000010f0f8824 */ /* 0x000fe400078e0a06 */
[----:B------:R-:W-:Y:S01]  /*17e0*/  @!P0 VIADD R11, R11, 0x1 ;  /* 0x000000010b0b8836 */ /* 0x000fe20000000000 */
[----:B------:R-:W-:Y:S01]  /*17f0*/  ISETP.NE.AND P0, PT, R19, RZ, PT ;  /* 0x000000ff1300720c */ /* 0x000fe20003f05270 */
[----:B0-----:R-:W-:Y:S01]  /*1800*/  VIADD R5, R9, 0xffffffe ;  /* 0x0ffffffe09057836 */ /* 0x001fe20000000000 */
[----:B------:R-:W-:Y:S02]  /*1810*/  IABS R9, R21 ;  /* 0x0000001500097213 */ /* 0x000fe40000000000 */
[----:B------:R-:W-:Y:S02]  /*1820*/  ISETP.GE.U32.AND P2, PT, R15, R0, PT ;  /* 0x000000000f00720c */ /* 0x000fe40003f46070 */
[----:B------:R-:W0:Y:S01]  /*1830*/  I2F.RP R10, R9 ;  /* 0x00000009000a7306 */ /* 0x000e220000209400 */
[----:B------:R-:W-:-:S07]  /*1840*/  MOV R0, R6 ;  /* 0x0000000600007202 */ /* 0x000fce0000000f00 */
[----:B------:R-:W1:Y:S03]  /*1850*/  F2I.FTZ.U32.TRUNC.NTZ R5, R5 ;  /* 0x0000000500057305 */ /* 0x000e66000021f000 */
[----:B------:R-:W-:-:S05]  /*1860*/  @P2 VIADD R11, R11, 0x1 ;  /* 0x000000010b0b2836 */ /* 0x000fca0000000000 */
[----:B0-----:R-:W0:Y:S01]  /*1870*/  MUFU.RCP R10, R10 ;  /* 0x0000000a000a7308 */ /* 0x001e220000001000 */
[----:B-1----:R-:W-:-:S04]  /*1880*/  IMAD.MOV R7, RZ, RZ, -R5 ;  /* 0x000000ffff077224 */ /* 0x002fc800078e0a05 */
[----:B------:R-:W-:-:S04]  /*1890*/  IMAD R7, R7, R6, RZ ;  /* 0x0000000607077224 */ /* 0x000fc800078e02ff */
[----:B------:R-:W-:-:S04]  /*18a0*/  IMAD.HI.U32 R7, R5, R7, R4 ;  /* 0x0000000705077227 */ /* 0x000fc800078e0004 */
[----:B------:R-:W-:Y:S02]  /*18b0*/  IMAD.MOV.U32 R4, RZ, RZ, R13 ;  /* 0x000000ffff047224 */ /* 0x000fe400078e000d */
[----:B0-----:R-:W-:Y:S01]  /*18c0*/  VIADD R5, R10, 0xffffffe ;  /* 0x0ffffffe0a057836 */ /* 0x001fe20000000000 */
[----:B------:R-:W-:Y:S01]  /*18d0*/  LOP3.LUT R10, R12, R19, RZ, 0x3c, !PT ;  /* 0x000000130c0a7212 */ /* 0x000fe200078e3cff */
[----:B------:R-:W-:-:S03]  /*18e0*/  IMAD.HI.U32 R13, R7, R4, RZ ;  /* 0x00000004070d7227 */ /* 0x000fc600078e00ff */
[----:B------:R-:W-:Y:S01]  /*18f0*/  ISETP.GE.AND P5, PT, R10, RZ, PT ;  /* 0x000000ff0a00720c */ /* 0x000fe20003fa6270 */
[----:B------:R-:W-:Y:S01]  /*1900*/  IMAD R15, R13, R8, R4 ;  /* 0x000000080d0f7224 */ /* 0x000fe200078e0204 */
[-C--:B------:R-:W-:Y:S01]  /*1910*/  LOP3.LUT R4, R22, R19.reuse, RZ, 0x3c, !PT ;  /* 0x0000001316047212 */ /* 0x080fe200078e3cff */
[----:B------:R-:W0:Y:S01]  /*1920*/  F2I.FTZ.U32.TRUNC.NTZ R5, R5 ;  /* 0x0000000500057305 */ /* 0x000e22000021f000 */
[----:B------:R-:W-:Y:S02]  /*1930*/  LOP3.LUT R10, RZ, R19, RZ, 0x33, !PT ;  /* 0x00000013ff0a7212 */ /* 0x000fe400078e33ff */
[----:B------:R-:W-:Y:S02]  /*1940*/  ISETP.GT.U32.AND P4, PT, R0, R15, PT ;  /* 0x0000000f0000720c */ /* 0x000fe40003f84070 */
[----:B------:R-:W-:Y:S01]  /*1950*/  ISETP.GE.AND P1, PT, R4, RZ, PT ;  /* 0x000000ff0400720c */ /* 0x000fe20003f26270 */
[----:B0-----:R-:W-:-:S10]  /*1960*/  IMAD.MOV R4, RZ, RZ, -R5 ;  /* 0x000000ffff047224 */ /* 0x001fd400078e0a05 */
[----:B------:R-:W-:Y:S02]  /*1970*/  @!P4 IADD3 R15, PT, PT, R15, -R6, RZ ;  /* 0x800000060f0fc210 */ /* 0x000fe40007ffe0ff */
[----:B------:R-:W-:Y:S01]  /*1980*/  @!P4 IADD3 R13, PT, PT, R13, 0x1, RZ ;  /* 0x000000010d0dc810 */ /* 0x000fe20007ffe0ff */
[----:B------:R-:W-:Y:S01]  /*1990*/  IMAD R25, R4, R9, RZ ;  /* 0x0000000904197224 */ /* 0x000fe200078e02ff */
[----:B------:R-:W-:Y:S01]  /*19a0*/  ISETP.GE.U32.AND P3, PT, R15, R0, PT ;  /* 0x000000000f00720c */ /* 0x000fe20003f66070 */
[----:B------:R-:W-:Y:S01]  /*19b0*/  IMAD.HI.U32 R15, R7, R14, RZ ;  /* 0x0000000e070f7227 */ /* 0x000fe200078e00ff */
[----:B------:R-:W-:-:S03]  /*19c0*/  @!P1 IADD3 R11, PT, PT, -R11, RZ, RZ ;  /* 0x000000ff0b0b9210 */ /* 0x000fc60007ffe1ff */
[----:B------:R-:W-:Y:S01]  /*19d0*/  IMAD R17, R15, R8, R14 ;  /* 0x000000080f117224 */ /* 0x000fe200078e020e */
[----:B------:R-:W-:Y:S01]  /*19e0*/  IABS R14, R21 ;  /* 0x00000015000e7213 */ /* 0x000fe20000000000 */
[----:B------:R-:W-:-:S03]  /*19f0*/  IMAD.MOV.U32 R4, RZ, RZ, RZ ;  /* 0x000000ffff047224 */ /* 0x000fc600078e00ff */
[----:B------:R-:W-:Y:S01]  /*1a00*/  ISETP.GT.U32.AND P2, PT, R0, R17, PT ;  /* 0x000000110000720c */ /* 0x000fe20003f44070 */
[----:B------:R-:W-:-:S04]  /*1a10*/  IMAD.HI.U32 R4, R5, R25, R4 ;  /* 0x0000001905047227 */ /* 0x000fc800078e0004 */
[----:B------:R-:W-:-:S04]  /*1a20*/  @P3 VIADD R13, R13, 0x1 ;  /* 0x000000010d0d3836 */ /* 0x000fc80000000000 */
[----:B------:R-:W-:Y:S01]  /*1a30*/  IMAD.MOV.U32 R23, RZ, RZ, R13 ;  /* 0x000000ffff177224 */ /* 0x000fe200078e000d */
[----:B------:R-:W-:-:S03]  /*1a40*/  SEL R13, R10, R11, !P0 ;  /* 0x0000000b0a0d7207 */ /* 0x000fc60004000000 */
[----:B------:R-:W-:Y:S01]  /*1a50*/  @!P5 IMAD.MOV R23, RZ, RZ, -R23 ;  /* 0x000000ffff17d224 */ /* 0x000fe200078e0a17 */
[----:B------:R-:W-:Y:S01]  /*1a60*/  IADD3 R26, PT, PT, -R13, RZ, RZ ;  /* 0x000000ff0d1a7210 */ /* 0x000fe20007ffe1ff */
[----:B------:R-:W-:Y:S02]  /*1a70*/  @!P2 IMAD.IADD R17, R17, 0x1, -R6 ;  /* 0x000000011111a824 */ /* 0x000fe400078e0a06 */
[----:B------:R-:W-:Y:S01]  /*1a80*/  @!P2 VIADD R15, R15, 0x1 ;  /* 0x000000010f0fa836 */ /* 0x000fe20000000000 */
[----:B------:R-:W-:Y:S01]  /*1a90*/  SEL R11, R10, R23, !P0 ;  /* 0x000000170a0b7207 */ /* 0x000fe20004000000 */
[----:B------:R-:W-:Y:S01]  /*1aa0*/  IMAD R26, R19, R26, R22 ;  /* 0x0000001a131a7224 */ /* 0x000fe200078e0216 */
[----:B------:R-:W-:Y:S02]  /*1ab0*/  ISETP.GE.U32.AND P1, PT, R17, R0, PT ;  /* 0x000000001100720c */ /* 0x000fe40003f26070 */
[----:B------:R-:W-:Y:S02]  /*1ac0*/  IADD3 R5, PT, PT, -R11, RZ, RZ ;  /* 0x000000ff0b057210 */ /* 0x000fe40007ffe1ff */
[----:B------:R-:W-:-:S02]  /*1ad0*/  IABS R17, R26 ;  /* 0x0000001a00117213 */ /* 0x000fc40000000000 */
[----:B------:R-:W-:Y:S01]  /*1ae0*/  LOP3.LUT R23, R16, R19, RZ, 0x3c, !PT ;  /* 0x0000001310177212 */ /* 0x000fe200078e3cff */
[----:B------:R-:W-:Y:S02]  /*1af0*/  IMAD R12, R19, R5, R12 ;  /* 0x00000005130c7224 */ /* 0x000fe400078e020c */
[----:B------:R-:W-:Y:S01]  /*1b00*/  IMAD.MOV R5, RZ, RZ, -R14 ;  /* 0x000000ffff057224 */ /* 0x000fe200078e0a0e */
[----:B------:R-:W-:Y:S01]  /*1b10*/  ISETP.GE.AND P3, PT, R23, RZ, PT ;  /* 0x000000ff1700720c */ /* 0x000fe20003f66270 */
[----:B------:R-:W-:Y:S01]  /*1b20*/  IMAD.HI.U32 R28, R4, R17, RZ ;  /* 0x00000011041c7227 */ /* 0x000fe200078e00ff */
[----:B------:R-:W-:Y:S02]  /*1b30*/  IABS R23, R12 ;  /* 0x0000000c00177213 */ /* 0x000fe40000000000 */
[----:B------:R-:W-:Y:S01]  /*1b40*/  @P1 IADD3 R15, PT, PT, R15, 0x1, RZ ;  /* 0x000000010f0f1810 */ /* 0x000fe20007ffe0ff */
[----:B------:R-:W-:Y:S02]  /*1b50*/  IMAD R14, R28, R5, R17 ;  /* 0x000000051c0e7224 */ /* 0x000fe400078e0211 */
[----:B------:R-:W-:-:S03]  /*1b60*/  IMAD.HI.U32 R24, R4, R23, RZ ;  /* 0x0000001704187227 */ /* 0x000fc600078e00ff */
[----:B------:R-:W-:Y:S01]  /*1b70*/  ISETP.GT.U32.AND P4, PT, R9, R14, PT ;  /* 0x0000000e0900720c */ /* 0x000fe20003f84070 */
[----:B------:R-:W-:Y:S02]  /*1b80*/  IMAD R17, R24, R5, R23 ;  /* 0x0000000518117224 */ /* 0x000fe400078e0217 */
[----:B------:R-:W-:-:S03]  /*1b90*/  @!P3 IMAD.MOV R15, RZ, RZ, -R15 ;  /* 0x000000ffff0fb224 */ /* 0x000fc600078e0a0f */
[----:B------:R-:W-:Y:S02]  /*1ba0*/  ISETP.GT.U32.AND P5, PT, R9, R17, PT ;  /* 0x000000110900720c */ /* 0x000fe40003fa4070 */
[----:B------:R-:W-:-:S04]  /*1bb0*/  SEL R15, R10, R15, !P0 ;  /* 0x0000000f0a0f7207 */ /* 0x000fc80004000000 */
[----:B------:R-:W-:Y:S01]  /*1bc0*/  IADD3 R23, PT, PT, -R15, RZ, RZ ;  /* 0x000000ff0f177210 */ /* 0x000fe20007ffe1ff */
[--C-:B------:R-:W-:Y:S02]  /*1bd0*/  @!P4 IMAD.IADD R14, R14, 0x1, -R9.reuse ;  /* 0x000000010e0ec824 */ /* 0x100fe400078e0a09 */
[----:B------:R-:W-:Y:S02]  /*1be0*/  @!P4 VIADD R28, R28, 0x1 ;  /* 0x000000011c1cc836 */ /* 0x000fe40000000000 */
[----:B------:R-:W-:Y:S01]  /*1bf0*/  IMAD R16, R19, R23, R16 ;  /* 0x0000001713107224 */ /* 0x000fe200078e0210 */
[----:B------:R-:W-:Y:S01]  /*1c00*/  ISETP.GE.U32.AND P1, PT, R14, R9, PT ;  /* 0x000000090e00720c */ /* 0x000fe20003f26070 */
[----:B------:R-:W-:Y:S01]  /*1c10*/  @!P5 IMAD.IADD R17, R17, 0x1, -R9 ;  /* 0x000000011111d824 */ /* 0x000fe200078e0a09 */
[----:B------:R-:W-:Y:S01]  /*1c20*/  LOP3.LUT R14, R26, R21, RZ, 0x3c, !PT ;  /* 0x000000151a0e7212 */ /* 0x000fe200078e3cff */
[----:B------:R-:W-:-:S03]  /*1c30*/  @!P5 VIADD R24, R24, 0x1 ;  /* 0x000000011818d836 */ /* 0x000fc60000000000 */
[----:B------:R-:W-:Y:S02]  /*1c40*/  ISETP.GE.U32.AND P3, PT, R17, R9, PT ;  /* 0x000000091100720c */ /* 0x000fe40003f66070 */
[----:B------:R-:W-:Y:S02]  /*1c50*/  ISETP.GE.AND P2, PT, R14, RZ, PT ;  /* 0x000000ff0e00720c */ /* 0x000fe40003f46270 */
[----:B------:R-:W-:Y:S02]  /*1c60*/  IABS R17, R16 ;  /* 0x0000001000117213 */ /* 0x000fe40000000000 */
[----:B------:R-:W-:Y:S02]  /*1c70*/  LOP3.LUT R14, R12, R21, RZ, 0x3c, !PT ;  /* 0x000000150c0e7212 */ /* 0x000fe400078e3cff */
[----:B------:R-:W-:Y:S02]  /*1c80*/  @P1 IADD3 R28, PT, PT, R28, 0x1, RZ ;  /* 0x000000011c1c1810 */ /* 0x000fe40007ffe0ff */
[----:B------:R-:W-:Y:S01]  /*1c90*/  ISETP.GE.AND P4, PT, R14, RZ, PT ;  /* 0x000000ff0e00720c */ /* 0x000fe20003f86270 */
[----:B------:R-:W-:Y:S01]  /*1ca0*/  IMAD.HI.U32 R14, R4, R17, RZ ;  /* 0x00000011040e7227 */ /* 0x000fe200078e00ff */
[----:B------:R-:W-:-:S03]  /*1cb0*/  ISETP.NE.AND P1, PT, R21, RZ, PT ;  /* 0x000000ff1500720c */ /* 0x000fc60003f25270 */
[----:B------:R-:W-:Y:S02]  /*1cc0*/  IMAD.MOV.U32 R23, RZ, RZ, R28 ;  /* 0x000000ffff177224 */ /* 0x000fe400078e001c */
[----:B------:R-:W-:Y:S01]  /*1cd0*/  IMAD R28, R14, R5, R17 ;  /* 0x000000050e1c7224 */ /* 0x000fe200078e0211 */
[----:B------:R-:W-:Y:S01]  /*1ce0*/  LOP3.LUT R17, RZ, R21, RZ, 0x33, !PT ;  /* 0x00000015ff117212 */ /* 0x000fe200078e33ff */
[----:B------:R-:W-:Y:S01]  /*1cf0*/  @P3 VIADD R24, R24, 0x1 ;  /* 0x0000000118183836 */ /* 0x000fe20000000000 */
[----:B------:R-:W-:Y:S02]  /*1d00*/  @!P2 IADD3 R23, PT, PT, -R23, RZ, RZ ;  /* 0x000000ff1717a210 */ /* 0x000fe40007ffe1ff */
[----:B------:R-:W-:Y:S01]  /*1d10*/  ISETP.GT.U32.AND P2, PT, R9, R28, PT ;  /* 0x0000001c0900720c */ /* 0x000fe20003f44070 */
[----:B------:R-:W-:Y:S01]  /*1d20*/  IMAD.MOV.U32 R25, RZ, RZ, R24 ;  /* 0x000000ffff197224 */ /* 0x000fe200078e0018 */
[----:B------:R-:W-:-:S04]  /*1d30*/  SEL R23, R17, R23, !P1 ;  /* 0x0000001711177207 */ /* 0x000fc80004800000 */
[----:B------:R-:W-:Y:S01]  /*1d40*/  @!P4 IADD3 R25, PT, PT, -R25, RZ, RZ ;  /* 0x000000ff1919c210 */ /* 0x000fe20007ffe1ff */
[--C-:B------:R-:W-:Y:S02]  /*1d50*/  IMAD R24, R20, R13, R23.reuse ;  /* 0x0000000d14187224 */ /* 0x100fe400078e0217 */
[----:B------:R-:W-:Y:S01]  /*1d60*/  IMAD.MOV R13, RZ, RZ, -R23 ;  /* 0x000000ffff0d7224 */ /* 0x000fe200078e0a17 */
[----:B------:R-:W-:-:S03]  /*1d70*/  SEL R25, R17, R25, !P1 ;  /* 0x0000001911197207 */ /* 0x000fc60004800000 */
[----:B------:R-:W-:Y:S02]  /*1d80*/  @!P2 IMAD.IADD R28, R28, 0x1, -R9 ;  /* 0x000000011c1ca824 */ /* 0x000fe400078e0a09 */
[----:B------:R-:W-:Y:S02]  /*1d90*/  IMAD R13, R21, R13, R26 ;  /* 0x0000000d150d7224 */ /* 0x000fe400078e021a */
[----:B------:R-:W-:Y:S01]  /*1da0*/  VIADD R26, R22, 0x3 ;  /* 0x00000003161a7836 */ /* 0x000fe20000000000 */
[----:B------:R-:W-:Y:S01]  /*1db0*/  ISETP.GE.U32.AND P3, PT, R28, R9, PT ;  /* 0x000000091c00720c */ /* 0x000fe20003f66070 */
[----:B------:R-:W-:Y:S01]  /*1dc0*/  IMAD R28, R20, R11, R25 ;  /* 0x0000000b141c7224 */ /* 0x000fe200078e0219 */
[----:B------:R-:W-:Y:S01]  /*1dd0*/  LOP3.LUT R11, R16, R21, RZ, 0x3c, !PT ;  /* 0x00000015100b7212 */ /* 0x000fe200078e3cff */
[----:B------:R-:W-:Y:S01]  /*1de0*/  @!P2 VIADD R14, R14, 0x1 ;  /* 0x000000010e0ea836 */ /* 0x000fe20000000000 */
[----:B------:R-:W-:Y:S01]  /*1df0*/  IABS R23, R26 ;  /* 0x0000001a00177213 */ /* 0x000fe20000000000 */
[----:B------:R-:W-:Y:S01]  /*1e00*/  VIADD R22, R22, 0x4 ;  /* 0x0000000416167836 */ /* 0x000fe20000000000 */
[----:B------:R-:W-:-:S02]  /*1e10*/  ISETP.GE.AND P4, PT, R11, RZ, PT ;  /* 0x000000ff0b00720c */ /* 0x000fc40003f86270 */
[----:B------:R-:W-:Y:S01]  /*1e20*/  IADD3 R25, PT, PT, -R25, RZ, RZ ;  /* 0x000000ff19197210 */ /* 0x000fe20007ffe1ff */
[----:B------:R-:W-:-:S04]  /*1e30*/  IMAD.HI.U32 R11, R7, R23, RZ ;  /* 0x00000017070b7227 */ /* 0x000fc800078e00ff */
[----:B------:R-:W-:Y:S02]  /*1e40*/  IMAD R23, R11, R8, R23 ;  /* 0x000000080b177224 */ /* 0x000fe400078e0217 */
[----:B------:R-:W-:Y:S02]  /*1e50*/  @P3 VIADD R14, R14, 0x1 ;  /* 0x000000010e0e3836 */ /* 0x000fe40000000000 */
[----:B------:R-:W-:Y:S01]  /*1e60*/  IMAD R12, R21, R25, R12 ;  /* 0x00000019150c7224 */ /* 0x000fe200078e020c */
[----:B------:R-:W-:Y:S02]  /*1e70*/  ISETP.GT.U32.AND P6, PT, R0, R23, PT ;  /* 0x000000170000720c */ /* 0x000fe40003fc4070 */
[----:B------:R-:W-:-:S04]  /*1e80*/  @!P4 IADD3 R14, PT, PT, -R14, RZ, RZ ;  /* 0x000000ff0e0ec210 */ /* 0x000fc80007ffe1ff */
[----:B------:R-:W-:-:S05]  /*1e90*/  SEL R14, R17, R14, !P1 ;  /* 0x0000000e110e7207 */ /* 0x000fca0004800000 */
[----:B------:R-:W-:Y:S02]  /*1ea0*/  IMAD R15, R20, R15, R14 ;  /* 0x0000000f140f7224 */ /* 0x000fe400078e020e */
[----:B------:R-:W-:Y:S01]  /*1eb0*/  @!P6 IMAD.IADD R23, R23, 0x1, -R6 ;  /* 0x000000011717e824 */ /* 0x000fe200078e0a06 */
[----:B------:R-:W-:Y:S01]  /*1ec0*/  LOP3.LUT R6, R26, R19, RZ, 0x3c, !PT ;  /* 0x000000131a067212 */ /* 0x000fe200078e3cff */
[----:B------:R-:W-:Y:S01]  /*1ed0*/  IMAD.MOV R14, RZ, RZ, -R14 ;  /* 0x000000ffff0e7224 */ /* 0x000fe200078e0a0e */
[----:B------:R-:W-:Y:S02]  /*1ee0*/  @!P6 IADD3 R11, PT, PT, R11, 0x1, RZ ;  /* 0x000000010b0be810 */ /* 0x000fe40007ffe0ff */
[----:B------:R-:W-:Y:S01]  /*1ef0*/  ISETP.GE.U32.AND P5, PT, R23, R0, PT ;  /* 0x000000001700720c */ /* 0x000fe20003fa6070 */
[----:B------:R-:W-:Y:S01]  /*1f00*/  IMAD R16, R21, R14, R16 ;  /* 0x0000000e15107224 */ /* 0x000fe200078e0210 */
[----:B------:R-:W-:-:S11]  /*1f10*/  ISETP.GE.AND P6, PT, R6, RZ, PT ;  /* 0x000000ff0600720c */ /* 0x000fd60003fc6270 */
[----:B------:R-:W-:-:S04]  /*1f20*/  @P5 VIADD R11, R11, 0x1 ;  /* 0x000000010b0b5836 */ /* 0x000fc80000000000 */
[----:B------:R-:W-:-:S05]  /*1f30*/  @!P6 IMAD.MOV R11, RZ, RZ, -R11 ;  /* 0x000000ffff0be224 */ /* 0x000fca00078e0a0b */
[----:B------:R-:W-:-:S04]  /*1f40*/  SEL R11, R10, R11, !P0 ;  /* 0x0000000b0a0b7207 */ /* 0x000fc80004000000 */
[----:B------:R-:W-:-:S05]  /*1f50*/  IADD3 R6, PT, PT, -R11, RZ, RZ ;  /* 0x000000ff0b067210 */ /* 0x000fca0007ffe1ff */
[----:B------:R-:W-:-:S05]  /*1f60*/  IMAD R6, R19, R6, R26 ;  /* 0x0000000613067224 */ /* 0x000fca00078e021a */
[----:B------:R-:W-:-:S05]  /*1f70*/  IABS R23, R6 ;  /* 0x0000000600177213 */ /* 0x000fca0000000000 */
[----:B------:R-:W-:-:S04]  /*1f80*/  IMAD.HI.U32 R4, R4, R23, RZ ;  /* 0x0000001704047227 */ /* 0x000fc800078e00ff */
[----:B------:R-:W-:Y:S01]  /*1f90*/  IMAD R8, R4, R5, R23 ;  /* 0x0000000504087224 */ /* 0x000fe200078e0217 */
[----:B------:R-:W-:-:S04]  /*1fa0*/  LOP3.LUT R5, R6, R21, RZ, 0x3c, !PT ;  /* 0x0000001506057212 */ /* 0x000fc800078e3cff */
[----:B------:R-:W-:Y:S02]  /*1fb0*/  ISETP.GT.U32.AND P5, PT, R9, R8, PT ;  /* 0x000000080900720c */ /* 0x000fe40003fa4070 */
[----:B------:R-:W-:-:S11]  /*1fc0*/  ISETP.GE.AND P2, PT, R5, RZ, PT ;  /* 0x000000ff0500720c */ /* 0x000fd60003f46270 */
[----:B------:R-:W-:Y:S01]  /*1fd0*/  @!P5 IMAD.IADD R8, R8, 0x1, -R9 ;  /* 0x000000010808d824 */ /* 0x000fe200078e0a09 */
[----:B------:R-:W-:-:S04]  /*1fe0*/  @!P5 IADD3 R4, PT, PT, R4, 0x1, RZ ;  /* 0x000000010404d810 */ /* 0x000fc80007ffe0ff */
[----:B------:R-:W-:Y:S01]  /*1ff0*/  ISETP.GE.U32.AND P0, PT, R8, R9, PT ;  /* 0x000000090800720c */ /* 0x000fe20003f06070 */
[----:B------:R-:W-:-:S04]  /*2000*/  IMAD R9, R21, R28, R12 ;  /* 0x0000001c15097224 */ /* 0x000fc800078e020c */
[----:B------:R-:W-:-:S08]  /*2010*/  IMAD.WIDE R8, R9, 0x4, R2 ;  /* 0x0000000409087825 */ /* 0x000fd000078e0202 */
[----:B------:R-:W-:Y:S01]  /*2020*/  @P0 VIADD R4, R4, 0x1 ;  /* 0x0000000104040836 */ /* 0x000fe20000000000 */
[----:B------:R-:W-:-:S03]  /*2030*/  ISETP.GE.AND P0, PT, R26, R18, PT ;  /* 0x000000121a00720c */ /* 0x000fc60003f06270 */
[----:B------:R-:W-:-:S05]  /*2040*/  @!P2 IMAD.MOV R4, RZ, RZ, -R4 ;  /* 0x000000ffff04a224 */ /* 0x000fca00078e0a04 */
[----:B------:R-:W-:-:S04]  /*2050*/  SEL R4, R17, R4, !P1 ;  /* 0x0000000411047207 */ /* 0x000fc80004800000 */
[----:B------:R-:W-:Y:S01]  /*2060*/  IADD3 R5, PT, PT, -R4, RZ, RZ ;  /* 0x000000ff04057210 */ /* 0x000fe20007ffe1ff */
[----:B------:R-:W-:Y:S02]  /*2070*/  IMAD R4, R20, R11, R4 ;  /* 0x0000000b14047224 */ /* 0x000fe400078e0204 */
[C---:B------:R-:W-:Y:S02]  /*2080*/  IMAD R11, R21.reuse, R15, R16 ;  /* 0x0000000f150b7224 */ /* 0x040fe400078e0210 */
[C---:B------:R-:W-:Y:S02]  /*2090*/  IMAD R6, R21.reuse, R5, R6 ;  /* 0x0000000515067224 */ /* 0x040fe400078e0206 */
[C---:B------:R-:W-:Y:S02]  /*20a0*/  IMAD R5, R21.reuse, R24, R13 ;  /* 0x0000001815057224 */ /* 0x040fe400078e020d */
[----:B------:R-:W-:Y:S02]  /*20b0*/  IMAD R13, R21, R4, R6 ;  /* 0x00000004150d7224 */ /* 0x000fe400078e0206 */
[----:B------:R-:W-:-:S04]  /*20c0*/  IMAD.WIDE R4, R5, 0x4, R2 ;  /* 0x0000000405047825 */ /* 0x000fc800078e0202 */
[--C-:B------:R-:W-:Y:S01]  /*20d0*/  IMAD.WIDE R10, R11, 0x4, R2.reuse ;  /* 0x000000040b0a7825 */ /* 0x100fe200078e0202 */
[----:B------:R0:W-:Y:S03]  /*20e0*/  STG.E desc[UR6][R4.64], RZ ;  /* 0x000000ff04007986 */ /* 0x0001e6000c101906 */
[----:B------:R-:W-:Y:S01]  /*20f0*/  IMAD.WIDE R12, R13, 0x4, R2 ;  /* 0x000000040d0c7825 */ /* 0x000fe200078e0202 */
[----:B------:R0:W-:Y:S04]  /*2100*/  STG.E desc[UR6][R8.64], RZ ;  /* 0x000000ff08007986 */ /* 0x0001e8000c101906 */
[----:B------:R0:W-:Y:S04]  /*2110*/  STG.E desc[UR6][R10.64], RZ ;  /* 0x000000ff0a007986 */ /* 0x0001e8000c101906 */
[----:B------:R0:W-:Y:S01]  /*2120*/  STG.E desc[UR6][R12.64], RZ ;  /* 0x000000ff0c007986 */ /* 0x0001e2000c101906 */
[----:B------:R-:W-:Y:S05]  /*2130*/  @!P0 BRA `(.L_x_54) ;  /* 0xfffffff4006c8947 */ /* 0x000fea000383ffff */
[----:B------:R-:W-:Y:S05]  /*2140*/  EXIT ;  /* 0x000000000000794d */ /* 0x000fea0003800000 */
.L_x_41:
[----:B------:R-:W-:Y:S01]  /*2150*/  VIMNMX R3, PT, PT, R18, R22, !PT ;  /* 0x0000001612037248 */ /* 0x000fe20007fe0100 */
[----:B------:R-:W-:Y:S04]  /*2160*/  BSSY.RECONVERGENT B0, `(.L_x_55) ;  /* 0x0000048000007945 */ /* 0x000fe80003800200 */
[----:B------:R-:W-:-:S05]  /*2170*/  IMAD.IADD R3, R3, 0x1, -R22 ;  /* 0x0000000103037824 */ /* 0x000fca00078e0a16 */
[C---:B------:R-:W-:Y:S02]  /*2180*/  IADD3 R0, PT, PT, R3.reuse, 0x1, RZ ;  /* 0x0000000103007810 */ /* 0x040fe40007ffe0ff */
[----:B------:R-:W-:Y:S02]  /*2190*/  ISETP.GE.U32.AND P0, PT, R3, 0x3, PT ;  /* 0x000000030300780c */ /* 0x000fe40003f06070 */
[----:B------:R-:W-:-:S13]  /*21a0*/  LOP3.LUT P1, R0, R0, 0x3, RZ, 0xc0, !PT ;  /* 0x0000000300007812 */ /* 0x000fda000782c0ff */
[----:B------:R-:W-:Y:S05]  /*21b0*/  @!P1 BRA `(.L_x_56) ;  /* 0x0000000400089947 */ /* 0x000fea0003800000 */
[----:B------:R-:W-:Y:S01]  /*21c0*/  IABS R6, R19 ;  /* 0x0000001300067213 */ /* 0x000fe20000000000 */
[----:B------:R-:W0:Y:S01]  /*21d0*/  LDC.64 R4, c[0x0][0x390] ;  /* 0x0000e400ff047b82 */ /* 0x000e220000000a00 */
[----:B------:R-:W-:Y:S01]  /*21e0*/  HFMA2 R8, -RZ, RZ, 0, 0 ;  /* 0x00000000ff087431 */ /* 0x000fe200000001ff */
[----:B------:R-:W-:Y:S01]  /*21f0*/  ISETP.NE.AND P1, PT, R21, RZ, PT ;  /* 0x000000ff1500720c */ /* 0x000fe20003f25270 */
[----:B------:R-:W1:Y:S08]  /*2200*/  I2F.RP R2, R6 ;  /* 0x0000000600027306 */ /* 0x000e700000209400 */
[----:B-1----:R-:W1:Y:S02]  /*2210*/  MUFU.RCP R2, R2 ;  /* 0x0000000200027308 */ /* 0x002e640000001000 */
[----:B-1----:R-:W-:-:S06]  /*2220*/  VIADD R3, R2, 0xffffffe ;  /* 0x0ffffffe02037836 */ /* 0x002fcc0000000000 */
[----:B------:R-:W1:Y:S02]  /*2230*/  F2I.FTZ.U32.TRUNC.NTZ R9, R3 ;  /* 0x0000000300097305 */ /* 0x000e64000021f000 */
[----:B-1----:R-:W-:-:S04]  /*2240*/  IMAD.MOV R7, RZ, RZ, -R9 ;  /* 0x000000ffff077224 */ /* 0x002fc800078e0a09 */
[----:B------:R-:W-:-:S04]  /*2250*/  IMAD R7, R7, R6, RZ ;  /* 0x0000000607077224 */ /* 0x000fc800078e02ff */
[----:B------:R-:W-:Y:S01]  /*2260*/  IMAD.HI.U32 R8, R9, R7, R8 ;  /* 0x0000000709087227 */ /* 0x000fe200078e0008 */
[----:B------:R-:W-:-:S03]  /*2270*/  LOP3.LUT R7, RZ, R21, RZ, 0x33, !PT ;  /* 0x00000015ff077212 */ /* 0x000fc600078e33ff */
[----:B0-----:R-:W-:-:S07]  /*2280*/  IMAD.MOV.U32 R9, RZ, RZ, RZ ;  /* 0x000000ffff097224 */ /* 0x001fce00078e00ff */
.L_x_57:
[----:B0-----:R-:W-:Y:S01]  /*2290*/  IABS R2, R19 ;  /* 0x0000001300027213 */ /* 0x001fe20000000000 */
[----:B------:R-:W-:Y:S01]  /*22a0*/  VIADD R9, R9, 0x1 ;  /* 0x0000000109097836 */ /* 0x000fe20000000000 */
[----:B------:R-:W-:Y:S02]  /*22b0*/  IABS R3, R22 ;  /* 0x0000001600037213 */ /* 0x000fe40000000000 */
[-C--:B------:R-:W-:Y:S01]  /*22c0*/  IABS R10, R21.reuse ;  /* 0x00000015000a7213 */ /* 0x080fe20000000000 */
[----:B------:R-:W-:Y:S01]  /*22d0*/  IMAD.MOV R2, RZ, RZ, -R2 ;  /* 0x000000ffff027224 */ /* 0x000fe200078e0a02 */
[----:B------:R-:W-:Y:S01]  /*22e0*/  IABS R15, R21 ;  /* 0x00000015000f7213 */ /* 0x000fe20000000000 */
[----:B------:R-:W-:Y:S01]  /*22f0*/  IMAD.HI.U32 R11, R8, R3, RZ ;  /* 0x00000003080b7227 */ /* 0x000fe200078e00ff */
[----:B------:R-:W0:Y:S03]  /*2300*/  I2F.RP R12, R10 ;  /* 0x0000000a000c7306 */ /* 0x000e260000209400 */
[----:B------:R-:W-:Y:S01]  /*2310*/  IMAD R3, R11, R2, R3 ;  /* 0x000000020b037224 */ /* 0x000fe200078e0203 */
[----:B------:R-:W-:Y:S01]  /*2320*/  IABS R2, R19 ;  /* 0x0000001300027213 */ /* 0x000fe20000000000 */
[----:B------:R-:W-:-:S03]  /*2330*/  IMAD.MOV R15, RZ, RZ, -R15 ;  /* 0x000000ffff0f7224 */ /* 0x000fc600078e0a0f */
[----:B------:R-:W-:Y:S01]  /*2340*/  ISETP.GT.U32.AND P3, PT, R6, R3, PT ;  /* 0x000000030600720c */ /* 0x000fe20003f64070 */
[----:B0-----:R-:W0:-:S12]  /*2350*/  MUFU.RCP R12, R12 ;  /* 0x0000000c000c7308 */ /* 0x001e180000001000 */
[----:B------:R-:W-:Y:S01]  /*2360*/  @!P3 IADD3 R3, PT, PT, R3, -R2, RZ ;  /* 0x800000020303b210 */ /* 0x000fe20007ffe0ff */
[----:B------:R-:W-:Y:S01]  /*2370*/  @!P3 VIADD R11, R11, 0x1 ;  /* 0x000000010b0bb836 */ /* 0x000fe20000000000 */
[----:B------:R-:W-:Y:S02]  /*2380*/  LOP3.LUT R2, R22, R19, RZ, 0x3c, !PT ;  /* 0x0000001316027212 */ /* 0x000fe400078e3cff */
[----:B------:R-:W-:Y:S02]  /*2390*/  ISETP.GE.U32.AND P2, PT, R3, R6, PT ;  /* 0x000000060300720c */ /* 0x000fe40003f46070 */
[----:B------:R-:W-:Y:S02]  /*23a0*/  ISETP.GE.AND P4, PT, R2, RZ, PT ;  /* 0x000000ff0200720c */ /* 0x000fe40003f86270 */
[----:B------:R-:W-:Y:S01]  /*23b0*/  ISETP.NE.AND P3, PT, R19, RZ, PT ;  /* 0x000000ff1300720c */ /* 0x000fe20003f65270 */
[----:B0-----:R-:W-:-:S04]  /*23c0*/  VIADD R2, R12, 0xffffffe ;  /* 0x0ffffffe0c027836 */ /* 0x001fc80000000000 */
[----:B------:R0:W1:Y:S04]  /*23d0*/  F2I.FTZ.U32.TRUNC.NTZ R3, R2 ;  /* 0x0000000200037305 */ /* 0x000068000021f000 */
[----:B------:R-:W-:-:S05]  /*23e0*/  @P2 IADD3 R11, PT, PT, R11, 0x1, RZ ;  /* 0x000000010b0b2810 */ /* 0x000fca0007ffe0ff */
[----:B------:R-:W-:Y:S01]  /*23f0*/  @!P4 IMAD.MOV R11, RZ, RZ, -R11 ;  /* 0x000000ffff0bc224 */ /* 0x000fe200078e0a0b */
[----:B------:R-:W-:Y:S01]  /*2400*/  @!P3 LOP3.LUT R11, RZ, R19, RZ, 0x33, !PT ;  /* 0x00000013ff0bb212 */ /* 0x000fe200078e33ff */
[----:B0-----:R-:W-:-:S03]  /*2410*/  IMAD.MOV.U32 R2, RZ, RZ, RZ ;  /* 0x000000ffff027224 */ /* 0x001fc600078e00ff */
[----:B------:R-:W-:Y:S01]  /*2420*/  IADD3 R12, PT, PT, -R11, RZ, RZ ;  /* 0x000000ff0b0c7210 */ /* 0x000fe20007ffe1ff */
[----:B-1----:R-:W-:-:S04]  /*2430*/  IMAD.MOV R13, RZ, RZ, -R3 ;  /* 0x000000ffff0d7224 */ /* 0x002fc800078e0a03 */
[----:B------:R-:W-:Y:S02]  /*2440*/  IMAD R12, R19, R12, R22 ;  /* 0x0000000c130c7224 */ /* 0x000fe400078e0216 */
[----:B------:R-:W-:Y:S02]  /*2450*/  IMAD R13, R13, R10, RZ ;  /* 0x0000000a0d0d7224 */ /* 0x000fe400078e02ff */
[----:B------:R-:W-:Y:S01]  /*2460*/  VIADD R22, R22, 0x1 ;  /* 0x0000000116167836 */ /* 0x000fe20000000000 */
[----:B------:R-:W-:Y:S01]  /*2470*/  IABS R14, R12 ;  /* 0x0000000c000e7213 */ /* 0x000fe20000000000 */
[----:B------:R-:W-:-:S03]  /*2480*/  IMAD.HI.U32 R2, R3, R13, R2 ;  /* 0x0000000d03027227 */ /* 0x000fc600078e0002 */
[----:B------:R-:W-:Y:S01]  /*2490*/  MOV R3, R14 ;  /* 0x0000000e00037202 */ /* 0x000fe20000000f00 */
[----:B------:R-:W-:-:S04]  /*24a0*/  IMAD.MOV.U32 R13, RZ, RZ, R15 ;  /* 0x000000ffff0d7224 */ /* 0x000fc800078e000f */
[----:B------:R-:W-:-:S04]  /*24b0*/  IMAD.HI.U32 R2, R2, R3, RZ ;  /* 0x0000000302027227 */ /* 0x000fc800078e00ff */
[----:B------:R-:W-:-:S05]  /*24c0*/  IMAD R3, R2, R13, R3 ;  /* 0x0000000d02037224 */ /* 0x000fca00078e0203 */
[----:B------:R-:W-:-:S13]  /*24d0*/  ISETP.GT.U32.AND P3, PT, R10, R3, PT ;  /* 0x000000030a00720c */ /* 0x000fda0003f64070 */
[----:B------:R-:W-:Y:S01]  /*24e0*/  @!P3 IMAD.IADD R3, R3, 0x1, -R10 ;  /* 0x000000010303b824 */ /* 0x000fe200078e0a0a */
[----:B------:R-:W-:-:S04]  /*24f0*/  @!P3 IADD3 R2, PT, PT, R2, 0x1, RZ ;  /* 0x000000010202b810 */ /* 0x000fc80007ffe0ff */
[----:B------:R-:W-:Y:S02]  /*2500*/  ISETP.GE.U32.AND P2, PT, R3, R10, PT ;  /* 0x0000000a0300720c */ /* 0x000fe40003f46070 */
[----:B------:R-:W-:-:S04]  /*2510*/  LOP3.LUT R3, R12, R21, RZ, 0x3c, !PT ;  /* 0x000000150c037212 */ /* 0x000fc800078e3cff */
[----:B------:R-:W-:-:S07]  /*2520*/  ISETP.GE.AND P4, PT, R3, RZ, PT ;  /* 0x000000ff0300720c */ /* 0x000fce0003f86270 */
[----:B------:R-:W-:Y:S01]  /*2530*/  @P2 VIADD R2, R2, 0x1 ;  /* 0x0000000102022836 */ /* 0x000fe20000000000 */
[----:B------:R-:W-:-:S05]  /*2540*/  ISETP.NE.AND P2, PT, R9, R0, PT ;  /* 0x000000000900720c */ /* 0x000fca0003f45270 */
[----:B------:R-:W-:-:S05]  /*2550*/  @!P4 IMAD.MOV R2, RZ, RZ, -R2 ;  /* 0x000000ffff02c224 */ /* 0x000fca00078e0a02 */
[----:B------:R-:W-:-:S04]  /*2560*/  SEL R2, R7, R2, !P1 ;  /* 0x0000000207027207 */ /* 0x000fc80004800000 */
[----:B------:R-:W-:Y:S01]  /*2570*/  IADD3 R3, PT, PT, -R2, RZ, RZ ;  /* 0x000000ff02037210 */ /* 0x000fe20007ffe1ff */
[----:B------:R-:W-:-:S04]  /*2580*/  IMAD R2, R20, R11, R2 ;  /* 0x0000000b14027224 */ /* 0x000fc800078e0202 */
[----:B------:R-:W-:-:S04]  /*2590*/  IMAD R12, R21, R3, R12 ;  /* 0x00000003150c7224 */ /* 0x000fc800078e020c */
[----:B------:R-:W-:-:S04]  /*25a0*/  IMAD R3, R21, R2, R12 ;  /* 0x0000000215037224 */ /* 0x000fc800078e020c */
[----:B------:R-:W-:-:S05]  /*25b0*/  IMAD.WIDE R2, R3, 0x4, R4 ;  /* 0x0000000403027825 */ /* 0x000fca00078e0204 */
[----:B------:R0:W-:Y:S01]  /*25c0*/  STG.E desc[UR6][R2.64], RZ ;  /* 0x000000ff02007986 */ /* 0x0001e2000c101906 */
[----:B------:R-:W-:Y:S05]  /*25d0*/  @P2 BRA `(.L_x_57) ;  /* 0xfffffffc002c2947 */ /* 0x000fea000383ffff */
.L_x_56:
[----:B------:R-:W-:Y:S05]  /*25e0*/  BSYNC.RECONVERGENT B0 ;  /* 0x0000000000007941 */ /* 0x000fea0003800200 */
.L_x_55:
[----:B------:R-:W-:Y:S05]  /*25f0*/  @!P0 EXIT ;  /* 0x000000000000894d */ /* 0x000fea0003800000 */
[----:B------:R-:W-:Y:S01]  /*2600*/  IABS R0, R19 ;  /* 0x0000001300007213 */ /* 0x000fe20000000000 */
[----:B0-----:R-:W0:Y:S03]  /*2610*/  LDC.64 R2, c[0x0][0x390] ;  /* 0x0000e400ff027b82 */ /* 0x001e260000000a00 */
[----:B------:R-:W1:Y:S08]  /*2620*/  I2F.RP R6, R0 ;  /* 0x0000000000067306 */ /* 0x000e700000209400 */
[----:B-1----:R-:W1:Y:S02]  /*2630*/  MUFU.RCP R6, R6 ;  /* 0x0000000600067308 */ /* 0x002e640000001000 */
[----:B-1----:R-:W-:-:S06]  /*2640*/  IADD3 R4, PT, PT, R6, 0xffffffe, RZ ;  /* 0x0ffffffe06047810 */ /* 0x002fcc0007ffe0ff */
[----:B------:R1:W2:Y:S02]  /*2650*/  F2I.FTZ.U32.TRUNC.NTZ R5, R4 ;  /* 0x0000000400057305 */ /* 0x0002a4000021f000 */
[----:B-1----:R-:W-:Y:S02]  /*2660*/  IMAD.MOV.U32 R4, RZ, RZ, RZ ;  /* 0x000000ffff047224 */ /* 0x002fe400078e00ff */
[----:B--2---:R-:W-:-:S04]  /*2670*/  IMAD.MOV R7, RZ, RZ, -R5 ;  /* 0x000000ffff077224 */ /* 0x004fc800078e0a05 */
[----:B------:R-:W-:-:S04]  /*2680*/  IMAD R7, R7, R0, RZ ;  /* 0x0000000007077224 */ /* 0x000fc800078e02ff */
[----:B0-----:R-:W-:-:S07]  /*2690*/  IMAD.HI.U32 R7, R5, R7, R4 ;  /* 0x0000000705077227 */ /* 0x001fce00078e0004 */
.L_x_58:
[-C--:B------:R-:W-:Y:S01]  /*26a0*/  IABS R6, R19.reuse ;  /* 0x0000001300067213 */ /* 0x080fe20000000000 */
[C---:B------:R-:W-:Y:S01]  /*26b0*/  VIADD R16, R22.reuse, 0x2 ;  /* 0x0000000216107836 */ /* 0x040fe20000000000 */
[----:B0-----:R-:W-:Y:S02]  /*26c0*/  IABS R4, R22 ;  /* 0x0000001600047213 */ /* 0x001fe40000000000 */
[----:B------:R-:W0:Y:S01]  /*26d0*/  I2F.RP R9, R6 ;  /* 0x0000000600097306 */ /* 0x000e220000209400 */
[----:B------:R-:W-:Y:S02]  /*26e0*/  IABS R8, R19 ;  /* 0x0000001300087213 */ /* 0x000fe40000000000 */
[----:B------:R-:W-:Y:S01]  /*26f0*/  IMAD.HI.U32 R11, R7, R4, RZ ;  /* 0x00000004070b7227 */ /* 0x000fe200078e00ff */
[----:B------:R-:W-:Y:S02]  /*2700*/  IADD3 R12, PT, PT, R22, 0x1, RZ ;  /* 0x00000001160c7810 */ /* 0x000fe40007ffe0ff */
[----:B------:R-:W-:Y:S01]  /*2710*/  IABS R14, R16 ;  /* 0x00000010000e7213 */ /* 0x000fe20000000000 */
[----:B------:R-:W-:Y:S01]  /*2720*/  IMAD.MOV R8, RZ, RZ, -R8 ;  /* 0x000000ffff087224 */ /* 0x000fe200078e0a08 */
[----:B------:R-:W-:-:S03]  /*2730*/  IABS R13, R12 ;  /* 0x0000000c000d7213 */ /* 0x000fc60000000000 */
[----:B------:R-:W-:Y:S02]  /*2740*/  IMAD R15, R11, R8, R4 ;  /* 0x000000080b0f7224 */ /* 0x000fe400078e0204 */
[----:B------:R-:W-:Y:S01]  /*2750*/  IMAD.MOV.U32 R4, RZ, RZ, RZ ;  /* 0x000000ffff047224 */ /* 0x000fe200078e00ff */
[----:B0-----:R-:W0:Y:S02]  /*2760*/  MUFU.RCP R9, R9 ;  /* 0x0000000900097308 */ /* 0x001e240000001000 */
[----:B------:R-:W-:-:S13]  /*2770*/  ISETP.GT.U32.AND P0, PT, R0, R15, PT ;  /* 0x0000000f0000720c */ /* 0x000fda0003f04070 */
[----:B------:R-:W-:Y:S01]  /*2780*/  @!P0 IADD3 R15, PT, PT, R15, -R6, RZ ;  /* 0x800000060f0f8210 */ /* 0x000fe20007ffe0ff */
[----:B------:R-:W-:Y:S01]  /*2790*/  @!P0 VIADD R11, R11, 0x1 ;  /* 0x000000010b0b8836 */ /* 0x000fe20000000000 */
[----:B------:R-:W-:Y:S02]  /*27a0*/  ISETP.NE.AND P0, PT, R19, RZ, PT ;  /* 0x000000ff1300720c */ /* 0x000fe40003f05270 */
[----:B0-----:R-:W-:Y:S02]  /*27b0*/  IADD3 R5, PT, PT, R9, 0xffffffe, RZ ;  /* 0x0ffffffe09057810 */ /* 0x001fe40007ffe0ff */
[----:B------:R-:W-:Y:S02]  /*27c0*/  IABS R9, R21 ;  /* 0x0000001500097213 */ /* 0x000fe40000000000 */
[----:B------:R-:W-:Y:S01]  /*27d0*/  ISETP.GE.U32.AND P2, PT, R15, R0, PT ;  /* 0x000000000f00720c */ /* 0x000fe20003f46070 */
[----:B------:R-:W-:Y:S01]  /*27e0*/  IMAD.MOV.U32 R0, RZ, RZ, R6 ;  /* 0x000000ffff007224 */ /* 0x000fe200078e0006 */
[----:B------:R-:W0:Y:S08]  /*27f0*/  F2I.FTZ.U32.TRUNC.NTZ R5, R5 ;  /* 0x0000000500057305 */ /* 0x000e30000021f000 */
[----:B------:R-:W1:Y:S03]  /*2800*/  I2F.RP R10, R9 ;  /* 0x00000009000a7306 */ /* 0x000e660000209400 */
[----:B------:R-:W-:Y:S01]  /*2810*/  @P2 IADD3 R11, PT, PT, R11, 0x1, RZ ;  /* 0x000000010b0b2810 */ /* 0x000fe20007ffe0ff */
[----:B0-----:R-:W-:-:S04]  /*2820*/  IMAD.MOV R7, RZ, RZ, -R5 ;  /* 0x000000ffff077224 */ /* 0x001fc800078e0a05 */
[----:B------:R-:W-:-:S04]  /*2830*/  IMAD R7, R7, R6, RZ ;  /* 0x0000000607077224 */ /* 0x000fc800078e02ff */
[----:B------:R-:W-:Y:S01]  /*2840*/  IMAD.HI.U32 R7, R5, R7, R4 ;  /* 0x0000000705077227 */ /* 0x000fe200078e0004 */
[----:B-1----:R-:W0:Y:S03]  /*2850*/  MUFU.RCP R10, R10 ;  /* 0x0000000a000a7308 */ /* 0x002e260000001000 */
[----:B------:R-:W-:-:S04]  /*2860*/  IMAD.MOV.U32 R4, RZ, RZ, R13 ;  /* 0x000000ffff047224 */ /* 0x000fc800078e000d */
[----:B------:R-:W-:-:S04]  /*2870*/  IMAD.HI.U32 R13, R7, R4, RZ ;  /* 0x00000004070d7227 */ /* 0x000fc800078e00ff */
[----:B------:R-:W-:Y:S01]  /*2880*/  IMAD R15, R13, R8, R4 ;  /* 0x000000080d0f7224 */ /* 0x000fe200078e0204 */
[----:B------:R-:W-:-:S04]  /*2890*/  LOP3.LUT R4, R22, R19, RZ, 0x3c, !PT ;  /* 0x0000001316047212 */ /* 0x000fc800078e3cff */
[----:B------:R-:W-:Y:S02]  /*28a0*/  ISETP.GT.U32.AND P4, PT, R0, R15, PT ;  /* 0x0000000f0000720c */ /* 0x000fe40003f84070 */
[----:B0-----:R-:W-:Y:S02]  /*28b0*/  IADD3 R5, PT, PT, R10, 0xffffffe, RZ ;  /* 0x0ffffffe0a057810 */ /* 0x001fe40007ffe0ff */
[----:B------:R-:W-:Y:S02]  /*28c0*/  ISETP.GE.AND P1, PT, R4, RZ, PT ;  /* 0x000000ff0400720c */ /* 0x000fe40003f26270 */
[----:B------:R-:W-:Y:S02]  /*28d0*/  LOP3.LUT R10, R12, R19, RZ, 0x3c, !PT ;  /* 0x000000130c0a7212 */ /* 0x000fe400078e3cff */
[----:B------:R-:W0:Y:S02]  /*28e0*/  F2I.FTZ.U32.TRUNC.NTZ R5, R5 ;  /* 0x0000000500057305 */ /* 0x000e24000021f000 */
[----:B------:R-:W-:-:S02]  /*28f0*/  ISETP.GE.AND P5, PT, R10, RZ, PT ;  /* 0x000000ff0a00720c */ /* 0x000fc40003fa6270 */
[----:B------:R-:W-:Y:S01]  /*2900*/  LOP3.LUT R10, RZ, R19, RZ, 0x33, !PT ;  /* 0x00000013ff0a7212 */ /* 0x000fe200078e33ff */
[----:B------:R-:W-:Y:S02]  /*2910*/  @!P4 IMAD.IADD R15, R15, 0x1, -R6 ;  /* 0x000000010f0fc824 */ /* 0x000fe400078e0a06 */
[----:B------:R-:W-:Y:S02]  /*2920*/  @!P4 VIADD R13, R13, 0x1 ;  /* 0x000000010d0dc836 */ /* 0x000fe40000000000 */
[----:B------:R-:W-:Y:S02]  /*2930*/  @!P1 IADD3 R11, PT, PT, -R11, RZ, RZ ;  /* 0x000000ff0b0b9210 */ /* 0x000fe40007ffe1ff */
[----:B------:R-:W-:Y:S01]  /*2940*/  ISETP.GE.U32.AND P3, PT, R15, R0, PT ;  /* 0x000000000f00720c */ /* 0x000fe20003f66070 */
[----:B------:R-:W-:Y:S01]  /*2950*/  IMAD.HI.U32 R15, R7, R14, RZ ;  /* 0x0000000e070f7227 */ /* 0x000fe200078e00ff */
[----:B0-----:R-:W-:-:S03]  /*2960*/  IADD3 R4, PT, PT, RZ, -R5, RZ ;  /* 0x80000005ff047210 */ /* 0x001fc60007ffe0ff */
[----:B------:R-:W-:Y:S01]  /*2970*/  IMAD R17, R15, R8, R14 ;  /* 0x000000080f117224 */ /* 0x000fe200078e020e */
[----:B------:R-:W-:Y:S01]  /*2980*/  IABS R14, R21 ;  /* 0x00000015000e7213 */ /* 0x000fe20000000000 */
[----:B------:R-:W-:-:S03]  /*2990*/  IMAD R25, R4, R9, RZ ;  /* 0x0000000904197224 */ /* 0x000fc600078e02ff */
[----:B------:R-:W-:Y:S02]  /*29a0*/  ISETP.GT.U32.AND P2, PT, R0, R17, PT ;  /* 0x000000110000720c */ /* 0x000fe40003f44070 */
[----:B------:R-:W-:Y:S01]  /*29b0*/  MOV R4, RZ ;  /* 0x000000ff00047202 */ /* 0x000fe20000000f00 */
[----:B------:R-:W-:-:S04]  /*29c0*/  @P3 VIADD R13, R13, 0x1 ;  /* 0x000000010d0d3836 */ /* 0x000fc80000000000 */
[----:B------:R-:W-:Y:S01]  /*29d0*/  IMAD.MOV.U32 R23, RZ, RZ, R13 ;  /* 0x000000ffff177224 */ /* 0x000fe200078e000d */
[----:B------:R-:W-:Y:S01]  /*29e0*/  SEL R13, R10, R11, !P0 ;  /* 0x0000000b0a0d7207 */ /* 0x000fe20004000000 */
[----:B------:R-:W-:-:S03]  /*29f0*/  IMAD.HI.U32 R4, R5, R25, R4 ;  /* 0x0000001905047227 */ /* 0x000fc600078e0004 */
[----:B------:R-:W-:Y:S01]  /*2a00*/  @!P5 IADD3 R23, PT, PT, -R23, RZ, RZ ;  /* 0x000000ff1717d210 */ /* 0x000fe20007ffe1ff */
[----:B------:R-:W-:Y:S01]  /*2a10*/  IMAD.MOV R26, RZ, RZ, -R13 ;  /* 0x000000ffff1a7224 */ /* 0x000fe200078e0a0d */
[----:B------:R-:W-:Y:S01]  /*2a20*/  @!P2 IADD3 R15, PT, PT, R15, 0x1, RZ ;  /* 0x000000010f0fa810 */ /* 0x000fe20007ffe0ff */
[----:B------:R-:W-:Y:S01]  /*2a30*/  @!P2 IMAD.IADD R17, R17, 0x1, -R6 ;  /* 0x000000011111a824 */ /* 0x000fe200078e0a06 */
[----:B------:R-:W-:Y:S01]  /*2a40*/  SEL R11, R10, R23, !P0 ;  /* 0x000000170a0b7207 */ /* 0x000fe20004000000 */
[----:B------:R-:W-:Y:S01]  /*2a50*/  IMAD R26, R19, R26, R22 ;  /* 0x0000001a131a7224 */ /* 0x000fe200078e0216 */
[----:B------:R-:W-:Y:S02]  /*2a60*/  LOP3.LUT R23, R16, R19, RZ, 0x3c, !PT ;  /* 0x0000001310177212 */ /* 0x000fe400078e3cff */
[----:B------:R-:W-:Y:S02]  /*2a70*/  IADD3 R5, PT, PT, -R11, RZ, RZ ;  /* 0x000000ff0b057210 */ /* 0x000fe40007ffe1ff */
[----:B------:R-:W-:-:S02]  /*2a80*/  ISETP.GE.U32.AND P1, PT, R17, R0, PT ;  /* 0x000000001100720c */ /* 0x000fc40003f26070 */
[----:B------:R-:W-:Y:S01]  /*2a90*/  IABS R17, R26 ;  /* 0x0000001a00117213 */ /* 0x000fe20000000000 */
[----:B------:R-:W-:Y:S01]  /*2aa0*/  IMAD R12, R19, R5, R12 ;  /* 0x00000005130c7224 */ /* 0x000fe200078e020c */
[----:B------:R-:W-:Y:S01]  /*2ab0*/  ISETP.GE.AND P3, PT, R23, RZ, PT ;  /* 0x000000ff1700720c */ /* 0x000fe20003f66270 */
[----:B------:R-:W-:Y:S02]  /*2ac0*/  IMAD.MOV R5, RZ, RZ, -R14 ;  /* 0x000000ffff057224 */ /* 0x000fe400078e0a0e */
[----:B------:R-:W-:Y:S01]  /*2ad0*/  IMAD.HI.U32 R28, R4, R17, RZ ;  /* 0x00000011041c7227 */ /* 0x000fe200078e00ff */
[----:B------:R-:W-:-:S03]  /*2ae0*/  IABS R23, R12 ;  /* 0x0000000c00177213 */ /* 0x000fc60000000000 */
[----:B------:R-:W-:Y:S02]  /*2af0*/  IMAD R14, R28, R5, R17 ;  /* 0x000000051c0e7224 */ /* 0x000fe400078e0211 */
[----:B------:R-:W-:-:S03]  /*2b00*/  IMAD.HI.U32 R24, R4, R23, RZ ;  /* 0x0000001704187227 */ /* 0x000fc600078e00ff */
[----:B------:R-:W-:Y:S01]  /*2b10*/  ISETP.GT.U32.AND P4, PT, R9, R14, PT ;  /* 0x0000000e0900720c */ /* 0x000fe20003f84070 */
[----:B------:R-:W-:Y:S02]  /*2b20*/  IMAD R17, R24, R5, R23 ;  /* 0x0000000518117224 */ /* 0x000fe400078e0217 */
[----:B------:R-:W-:-:S03]  /*2b30*/  @P1 VIADD R15, R15, 0x1 ;  /* 0x000000010f0f1836 */ /* 0x000fc60000000000 */
[----:B------:R-:W-:Y:S02]  /*2b40*/  ISETP.GT.U32.AND P5, PT, R9, R17, PT ;  /* 0x000000110900720c */ /* 0x000fe40003fa4070 */
[----:B------:R-:W-:-:S04]  /*2b50*/  @!P3 IADD3 R15, PT, PT, -R15, RZ, RZ ;  /* 0x000000ff0f0fb210 */ /* 0x000fc80007ffe1ff */
[----:B------:R-:W-:Y:S01]  /*2b60*/  SEL R15, R10, R15, !P0 ;  /* 0x0000000f0a0f7207 */ /* 0x000fe20004000000 */
[--C-:B------:R-:W-:Y:S01]  /*2b70*/  @!P4 IMAD.IADD R14, R14, 0x1, -R9.reuse ;  /* 0x000000010e0ec824 */ /* 0x100fe200078e0a09 */
[----:B------:R-:W-:Y:S02]  /*2b80*/  @!P4 IADD3 R28, PT, PT, R28, 0x1, RZ ;  /* 0x000000011c1cc810 */ /* 0x000fe40007ffe0ff */
[----:B------:R-:W-:Y:S02]  /*2b90*/  IADD3 R23, PT, PT, -R15, RZ, RZ ;  /* 0x000000ff0f177210 */ /* 0x000fe40007ffe1ff */
[----:B------:R-:W-:Y:S01]  /*2ba0*/  ISETP.GE.U32.AND P1, PT, R14, R9, PT ;  /* 0x000000090e00720c */ /* 0x000fe20003f26070 */
[----:B------:R-:W-:Y:S01]  /*2bb0*/  @!P5 IMAD.IADD R17, R17, 0x1, -R9 ;  /* 0x000000011111d824 */ /* 0x000fe200078e0a09 */
[----:B------:R-:W-:Y:S01]  /*2bc0*/  LOP3.LUT R14, R26, R21, RZ, 0x3c, !PT ;  /* 0x000000151a0e7212 */ /* 0x000fe200078e3cff */
[----:B------:R-:W-:Y:S02]  /*2bd0*/  IMAD R16, R19, R23, R16 ;  /* 0x0000001713107224 */ /* 0x000fe400078e0210 */
[----:B------:R-:W-:Y:S01]  /*2be0*/  @!P5 VIADD R24, R24, 0x1 ;  /* 0x000000011818d836 */ /* 0x000fe20000000000 */
[----:B------:R-:W-:-:S02]  /*2bf0*/  ISETP.GE.U32.AND P3, PT, R17, R9, PT ;  /* 0x000000091100720c */ /* 0x000fc40003f66070 */
[----:B------:R-:W-:Y:S02]  /*2c00*/  ISETP.GE.AND P2, PT, R14, RZ, PT ;  /* 0x000000ff0e00720c */ /* 0x000fe40003f46270 */
[----:B------:R-:W-:Y:S02]  /*2c10*/  IABS R17, R16 ;  /* 0x0000001000117213 */ /* 0x000fe40000000000 */
[----:B------:R-:W-:Y:S01]  /*2c20*/  LOP3.LUT R14, R12, R21, RZ, 0x3c, !PT ;  /* 0x000000150c0e7212 */ /* 0x000fe200078e3cff */
[----:B------:R-:W-:Y:S01]  /*2c30*/  @P1 VIADD R28, R28, 0x1 ;  /* 0x000000011c1c1836 */ /* 0x000fe20000000000 */
[----:B------:R-:W-:Y:S02]  /*2c40*/  ISETP.NE.AND P1, PT, R21, RZ, PT ;  /* 0x000000ff1500720c */ /* 0x000fe40003f25270 */
[----:B------:R-:W-:Y:S01]  /*2c50*/  ISETP.GE.AND P4, PT, R14, RZ, PT ;  /* 0x000000ff0e00720c */ /* 0x000fe20003f86270 */
[----:B------:R-:W-:Y:S01]  /*2c60*/  IMAD.HI.U32 R14, R4, R17, RZ ;  /* 0x00000011040e7227 */ /* 0x000fe200078e00ff */
[----:B------:R-:W-:-:S03]  /*2c70*/  MOV R23, R28 ;  /* 0x0000001c00177202 */ /* 0x000fc60000000f00 */
[----:B------:R-:W-:Y:S01]  /*2c80*/  IMAD R28, R14, R5, R17 ;  /* 0x000000050e1c7224 */ /* 0x000fe200078e0211 */
[----:B------:R-:W-:Y:S01]  /*2c90*/  @!P2 IADD3 R23, PT, PT, -R23, RZ, RZ ;  /* 0x000000ff1717a210 */ /* 0x000fe20007ffe1ff */
[----:B------:R-:W-:Y:S01]  /*2ca0*/  @P3 VIADD R24, R24, 0x1 ;  /* 0x0000000118183836 */ /* 0x000fe20000000000 */
[----:B------:R-:W-:Y:S02]  /*2cb0*/  LOP3.LUT R17, RZ, R21, RZ, 0x33, !PT ;  /* 0x00000015ff117212 */ /* 0x000fe400078e33ff */
[----:B------:R-:W-:Y:S02]  /*2cc0*/  ISETP.GT.U32.AND P2, PT, R9, R28, PT ;  /* 0x0000001c0900720c */ /* 0x000fe40003f44070 */
[----:B------:R-:W-:Y:S02]  /*2cd0*/  SEL R23, R17, R23, !P1 ;  /* 0x0000001711177207 */ /* 0x000fe40004800000 */
[----:B------:R-:W-:-:S03]  /*2ce0*/  MOV R25, R24 ;  /* 0x0000001800197202 */ /* 0x000fc60000000f00 */
[----:B------:R-:W-:Y:S01]  /*2cf0*/  IMAD R24, R20, R13, R23 ;  /* 0x0000000d14187224 */ /* 0x000fe200078e0217 */
[----:B------:R-:W-:Y:S01]  /*2d00*/  IADD3 R13, PT, PT, -R23, RZ, RZ ;  /* 0x000000ff170d7210 */ /* 0x000fe20007ffe1ff */
[----:B------:R-:W-:-:S04]  /*2d10*/  @!P4 IMAD.MOV R25, RZ, RZ, -R25 ;  /* 0x000000ffff19c224 */ /* 0x000fc800078e0a19 */
[----:B------:R-:W-:Y:S01]  /*2d20*/  @!P2 IMAD.IADD R28, R28, 0x1, -R9 ;  /* 0x000000011c1ca824 */ /* 0x000fe200078e0a09 */
[----:B------:R-:W-:Y:S01]  /*2d30*/  SEL R25, R17, R25, !P1 ;  /* 0x0000001911197207 */ /* 0x000fe20004800000 */
[----:B------:R-:W-:Y:S01]  /*2d40*/  IMAD R13, R21, R13, R26 ;  /* 0x0000000d150d7224 */ /* 0x000fe200078e021a */
[----:B------:R-:W-:Y:S01]  /*2d50*/  @!P2 IADD3 R14, PT, PT, R14, 0x1, RZ ;  /* 0x000000010e0ea810 */ /* 0x000fe20007ffe0ff */
[----:B------:R-:W-:Y:S01]  /*2d60*/  VIADD R26, R22, 0x3 ;  /* 0x00000003161a7836 */ /* 0x000fe20000000000 */
[----:B------:R-:W-:Y:S01]  /*2d70*/  ISETP.GE.U32.AND P3, PT, R28, R9, PT ;  /* 0x000000091c00720c */ /* 0x000fe20003f66070 */
[----:B------:R-:W-:Y:S01]  /*2d80*/  IMAD R28, R20, R11, R25 ;  /* 0x0000000b141c7224 */ /* 0x000fe200078e0219 */
[----:B------:R-:W-:Y:S02]  /*2d90*/  LOP3.LUT R11, R16, R21, RZ, 0x3c, !PT ;  /* 0x00000015100b7212 */ /* 0x000fe400078e3cff */
[----:B------:R-:W-:Y:S02]  /*2da0*/  IABS R23, R26 ;  /* 0x0000001a00177213 */ /* 0x000fe40000000000 */
[----:B------:R-:W-:-:S02]  /*2db0*/  ISETP.GE.AND P4, PT, R11, RZ, PT ;  /* 0x000000ff0b00720c */ /* 0x000fc40003f86270 */
[----:B------:R-:W-:Y:S01]  /*2dc0*/  IADD3 R25, PT, PT, -R25, RZ, RZ ;  /* 0x000000ff19197210 */ /* 0x000fe20007ffe1ff */
[----:B------:R-:W-:Y:S01]  /*2dd0*/  IMAD.HI.U32 R11, R7, R23, RZ ;  /* 0x00000017070b7227 */ /* 0x000fe200078e00ff */
[----:B------:R-:W-:-:S03]  /*2de0*/  IADD3 R22, PT, PT, R22, 0x4, RZ ;  /* 0x0000000416167810 */ /* 0x000fc60007ffe0ff */
[----:B------:R-:W-:Y:S01]  /*2df0*/  IMAD R23, R11, R8, R23 ;  /* 0x000000080b177224 */ /* 0x000fe200078e0217 */
[----:B------:R-:W-:Y:S01]  /*2e00*/  @P3 IADD3 R14, PT, PT, R14, 0x1, RZ ;  /* 0x000000010e0e3810 */ /* 0x000fe20007ffe0ff */
[----:B------:R-:W-:-:S03]  /*2e10*/  IMAD R12, R21, R25, R12 ;  /* 0x00000019150c7224 */ /* 0x000fc600078e020c */
[----:B------:R-:W-:Y:S02]  /*2e20*/  ISETP.GT.U32.AND P6, PT, R0, R23, PT ;  /* 0x000000170000720c */ /* 0x000fe40003fc4070 */
[----:B------:R-:W-:-:S04]  /*2e30*/  @!P4 IADD3 R14, PT, PT, -R14, RZ, RZ ;  /* 0x000000ff0e0ec210 */ /* 0x000fc80007ffe1ff */
[----:B------:R-:W-:-:S05]  /*2e40*/  SEL R14, R17, R14, !P1 ;  /* 0x0000000e110e7207 */ /* 0x000fca0004800000 */
[----:B------:R-:W-:Y:S01]  /*2e50*/  IMAD R15, R20, R15, R14 ;  /* 0x0000000f140f7224 */ /* 0x000fe200078e020e */
[----:B------:R-:W-:Y:S01]  /*2e60*/  IADD3 R14, PT, PT, -R14, RZ, RZ ;  /* 0x000000ff0e0e7210 */ /* 0x000fe20007ffe1ff */
[----:B------:R-:W-:Y:S01]  /*2e70*/  @!P6 VIADD R11, R11, 0x1 ;  /* 0x000000010b0be836 */ /* 0x000fe20000000000 */
[----:B------:R-:W-:Y:S02]  /*2e80*/  @!P6 IADD3 R23, PT, PT, R23, -R6, RZ ;  /* 0x800000061717e210 */ /* 0x000fe40007ffe0ff */
[----:B------:R-:W-:Y:S01]  /*2e90*/  LOP3.LUT R6, R26, R19, RZ, 0x3c, !PT ;  /* 0x000000131a067212 */ /* 0x000fe200078e3cff */
[----:B------:R-:W-:Y:S01]  /*2ea0*/  IMAD R16, R21, R14, R16 ;  /* 0x0000000e15107224 */ /* 0x000fe200078e0210 */
[----:B------:R-:W-:Y:S02]  /*2eb0*/  ISETP.GE.U32.AND P5, PT, R23, R0, PT ;  /* 0x000000001700720c */ /* 0x000fe40003fa6070 */
[----:B------:R-:W-:-:S11]  /*2ec0*/  ISETP.GE.AND P6, PT, R6, RZ, PT ;  /* 0x000000ff0600720c */ /* 0x000fd60003fc6270 */
[----:B------:R-:W-:-:S05]  /*2ed0*/  @P5 IADD3 R11, PT, PT, R11, 0x1, RZ ;  /* 0x000000010b0b5810 */ /* 0x000fca0007ffe0ff */
        /* <DEDUP_REMOVED lines=10> */
[----:B------:R-:W-:Y:S02]  /*2f80*/  @!P5 IMAD.IADD R8, R8, 0x1, -R9 ;  /* 0x000000010808d824 */ /* 0x000fe400078e0a09 */
[----:B------:R-:W-:-:S03]  /*2f90*/  @!P5 VIADD R4, R4, 0x1 ;  /* 0x000000010404d836 */ /* 0x000fc60000000000 */
[----:B------:R-:W-:Y:S01]  /*2fa0*/  ISETP.GE.U32.AND P0, PT, R8, R9, PT ;  /* 0x000000090800720c */ /* 0x000fe20003f06070 */
[----:B------:R-:W-:-:S04]  /*2fb0*/  IMAD R9, R21, R28, R12 ;  /* 0x0000001c15097224 */ /* 0x000fc800078e020c */
[----:B------:R-:W-:-:S08]  /*2fc0*/  IMAD.WIDE R8, R9, 0x4, R2 ;  /* 0x0000000409087825 */ /* 0x000fd000078e0202 */
[----:B------:R-:W-:Y:S01]  /*2fd0*/  @P0 VIADD R4, R4, 0x1 ;  /* 0x0000000104040836 */ /* 0x000fe20000000000 */
[----:B------:R-:W-:-:S03]  /*2fe0*/  ISETP.GE.AND P0, PT, R26, R18, PT ;  /* 0x000000121a00720c */ /* 0x000fc60003f06270 */
[----:B------:R-:W-:-:S05]  /*2ff0*/  @!P2 IMAD.MOV R4, RZ, RZ, -R4 ;  /* 0x000000ffff04a224 */ /* 0x000fca00078e0a04 */
[----:B------:R-:W-:-:S05]  /*3000*/  SEL R4, R17, R4, !P1 ;  /* 0x0000000411047207 */ /* 0x000fca0004800000 */
[--C-:B------:R-:W-:Y:S02]  /*3010*/  IMAD.MOV R5, RZ, RZ, -R4.reuse ;  /* 0x000000ffff057224 */ /* 0x100fe400078e0a04 */
[----:B------:R-:W-:Y:S02]  /*3020*/  IMAD R4, R20, R11, R4 ;  /* 0x0000000b14047224 */ /* 0x000fe400078e0204 */
[C---:B------:R-:W-:Y:S02]  /*3030*/  IMAD R6, R21.reuse, R5, R6 ;  /* 0x0000000515067224 */ /* 0x040fe400078e0206 */
[C---:B------:R-:W-:Y:S02]  /*3040*/  IMAD R5, R21.reuse, R24, R13 ;  /* 0x0000001815057224 */ /* 0x040fe400078e020d */
[C---:B------:R-:W-:Y:S02]  /*3050*/  IMAD R11, R21.reuse, R15, R16 ;  /* 0x0000000f150b7224 */ /* 0x040fe400078e0210 */
[----:B------:R-:W-:-:S02]  /*3060*/  IMAD R13, R21, R4, R6 ;  /* 0x00000004150d7224 */ /* 0x000fc400078e0206 */
        /* <DEDUP_REMOVED lines=9> */
.L_x_59:
        /* <DEDUP_REMOVED lines=16> */
.L_x_62:


//--------------------- .nv.shared.reserved.0     --------------------------
	.section	.nv.shared.reserved.0,"aw",@nobits
	.weak		__nv_reservedSMEM_offset_0_alias
	.size		__nv_reservedSMEM_offset_0_alias, 0, 64
	.other		__nv_reservedSMEM_offset_0_alias,@"STO_CUDA_RESERVED_SHARED STV_DEFAULT"
__nv_reservedSMEM_offset_0_alias:
	.zero		0
	.zero		64


//--------------------- .nv.constant0._Z12avgPooling2DPfS_iiii --------------------------
	.section	.nv.constant0._Z12avgPooling2DPfS_iiii,"a",@progbits
	.sectionflags	@""
	.align	4
.nv.constant0._Z12avgPooling2DPfS_iiii:
	.zero		928


//--------------------- .nv.constant0._Z17cudaConvolution2DPfS_S_iiiiiiiii --------------------------
	.section	.nv.constant0._Z17cudaConvolution2DPfS_S_iiiiiiiii,"a",@progbits
	.sectionflags	@""
	.align	4
.nv.constant0._Z17cudaConvolution2DPfS_S_iiiiiiiii:
	.zero		956


//--------------------- SYMBOLS --------------------------

	.type		.nv.reservedSmem.offset0,@object
	.size		.nv.reservedSmem.offset0,0x4
